//
// Generated by NVIDIA NVVM Compiler
//
// Compiler Build ID: CL-36424714
// Cuda compilation tools, release 13.0, V13.0.88
// Based on NVVM 20.0.0
//

.version 9.0
.target sm_100
.address_size 64

	// .globl	_Z14recenterKernelPii
.const .align 4 .b8 c_dct_table[256];
// _ZZ9dctKernelPKiPfiE7s_block has been demoted
// _ZZ9dctKernelPKiPfiE6s_temp has been demoted
// _ZZ21runLengthEncodeKernelPKiPiS1_iE13shared_values has been demoted
// _ZZ10idctKernelPfPiiE7s_block has been demoted
// _ZZ10idctKernelPfPiiE6s_temp has been demoted
.global .align 4 .b8 __cudart_i2opi_f[24] = {65, 144, 67, 60, 153, 149, 98, 219, 192, 221, 52, 245, 209, 87, 39, 252, 41, 21, 68, 78, 110, 131, 249, 162};

.visible .entry _Z14recenterKernelPii(
	.param .u64 .ptr .align 1 _Z14recenterKernelPii_param_0,
	.param .u32 _Z14recenterKernelPii_param_1
)
{
	.reg .pred 	%p<2>;
	.reg .b32 	%r<11>;
	.reg .b64 	%rd<5>;

	ld.param.u64 	%rd1, [_Z14recenterKernelPii_param_0];
	ld.param.u32 	%r2, [_Z14recenterKernelPii_param_1];
	mov.u32 	%r1, %ctaid.x;
	setp.ge.s32 	%p1, %r1, %r2;
	@%p1 bra 	$L__BB0_2;
	cvta.to.global.u64 	%rd2, %rd1;
	mov.u32 	%r3, %tid.y;
	mov.u32 	%r4, %tid.x;
	shl.b32 	%r5, %r1, 6;
	shl.b32 	%r6, %r3, 3;
	add.s32 	%r7, %r6, %r4;
	add.s32 	%r8, %r7, %r5;
	mul.wide.u32 	%rd3, %r8, 4;
	add.s64 	%rd4, %rd2, %rd3;
	ld.global.u32 	%r9, [%rd4];
	add.s32 	%r10, %r9, -128;
	st.global.u32 	[%rd4], %r10;
$L__BB0_2:
	ret;

}
	// .globl	_Z9dctKernelPKiPfi
.visible .entry _Z9dctKernelPKiPfi(
	.param .u64 .ptr .align 1 _Z9dctKernelPKiPfi_param_0,
	.param .u64 .ptr .align 1 _Z9dctKernelPKiPfi_param_1,
	.param .u32 _Z9dctKernelPKiPfi_param_2
)
{
	.reg .pred 	%p<2>;
	.reg .b32 	%r<18>;
	.reg .b32 	%f<57>;
	.reg .b64 	%rd<13>;
	// demoted variable
	.shared .align 4 .b8 _ZZ9dctKernelPKiPfiE7s_block[256];
	// demoted variable
	.shared .align 4 .b8 _ZZ9dctKernelPKiPfiE6s_temp[256];
	ld.param.u64 	%rd1, [_Z9dctKernelPKiPfi_param_0];
	ld.param.u64 	%rd2, [_Z9dctKernelPKiPfi_param_1];
	ld.param.u32 	%r2, [_Z9dctKernelPKiPfi_param_2];
	mov.u32 	%r1, %ctaid.x;
	setp.ge.s32 	%p1, %r1, %r2;
	@%p1 bra 	$L__BB1_2;
	mov.u32 	%r3, %tid.y;
	mov.u32 	%r4, %tid.x;
	cvta.to.global.u64 	%rd3, %rd2;
	cvta.to.global.u64 	%rd4, %rd1;
	shl.b32 	%r5, %r1, 6;
	shl.b32 	%r6, %r3, 3;
	add.s32 	%r7, %r6, %r4;
	add.s32 	%r8, %r7, %r5;
	mul.wide.u32 	%rd5, %r8, 4;
	add.s64 	%rd6, %rd4, %rd5;
	ld.global.u32 	%r9, [%rd6];
	cvt.rn.f32.s32 	%f1, %r9;
	shl.b32 	%r10, %r3, 5;
	mov.u32 	%r11, _ZZ9dctKernelPKiPfiE7s_block;
	add.s32 	%r12, %r11, %r10;
	shl.b32 	%r13, %r4, 2;
	add.s32 	%r14, %r12, %r13;
	st.shared.f32 	[%r14], %f1;
	bar.sync 	0;
	mul.wide.u32 	%rd7, %r4, 32;
	mov.u64 	%rd8, c_dct_table;
	add.s64 	%rd9, %rd8, %rd7;
	ld.shared.f32 	%f2, [%r12];
	ld.const.f32 	%f3, [%rd9];
	fma.rn.f32 	%f4, %f2, %f3, 0f00000000;
	ld.shared.f32 	%f5, [%r12+4];
	ld.const.f32 	%f6, [%rd9+4];
	fma.rn.f32 	%f7, %f5, %f6, %f4;
	ld.shared.f32 	%f8, [%r12+8];
	ld.const.f32 	%f9, [%rd9+8];
	fma.rn.f32 	%f10, %f8, %f9, %f7;
	ld.shared.f32 	%f11, [%r12+12];
	ld.const.f32 	%f12, [%rd9+12];
	fma.rn.f32 	%f13, %f11, %f12, %f10;
	ld.shared.f32 	%f14, [%r12+16];
	ld.const.f32 	%f15, [%rd9+16];
	fma.rn.f32 	%f16, %f14, %f15, %f13;
	ld.shared.f32 	%f17, [%r12+20];
	ld.const.f32 	%f18, [%rd9+20];
	fma.rn.f32 	%f19, %f17, %f18, %f16;
	ld.shared.f32 	%f20, [%r12+24];
	ld.const.f32 	%f21, [%rd9+24];
	fma.rn.f32 	%f22, %f20, %f21, %f19;
	ld.shared.f32 	%f23, [%r12+28];
	ld.const.f32 	%f24, [%rd9+28];
	fma.rn.f32 	%f25, %f23, %f24, %f22;
	mov.u32 	%r15, _ZZ9dctKernelPKiPfiE6s_temp;
	add.s32 	%r16, %r15, %r13;
	add.s32 	%r17, %r16, %r10;
	st.shared.f32 	[%r17], %f25;
	bar.sync 	0;
	mul.wide.u32 	%rd10, %r3, 32;
	add.s64 	%rd11, %rd8, %rd10;
	ld.shared.f32 	%f26, [%r16];
	ld.const.f32 	%f27, [%rd11];
	fma.rn.f32 	%f28, %f26, %f27, 0f00000000;
	ld.shared.f32 	%f29, [%r16+32];
	ld.const.f32 	%f30, [%rd11+4];
	fma.rn.f32 	%f31, %f29, %f30, %f28;
	ld.shared.f32 	%f32, [%r16+64];
	ld.const.f32 	%f33, [%rd11+8];
	fma.rn.f32 	%f34, %f32, %f33, %f31;
	ld.shared.f32 	%f35, [%r16+96];
	ld.const.f32 	%f36, [%rd11+12];
	fma.rn.f32 	%f37, %f35, %f36, %f34;
	ld.shared.f32 	%f38, [%r16+128];
	ld.const.f32 	%f39, [%rd11+16];
	fma.rn.f32 	%f40, %f38, %f39, %f37;
	ld.shared.f32 	%f41, [%r16+160];
	ld.const.f32 	%f42, [%rd11+20];
	fma.rn.f32 	%f43, %f41, %f42, %f40;
	ld.shared.f32 	%f44, [%r16+192];
	ld.const.f32 	%f45, [%rd11+24];
	fma.rn.f32 	%f46, %f44, %f45, %f43;
	ld.shared.f32 	%f47, [%r16+224];
	ld.const.f32 	%f48, [%rd11+28];
	fma.rn.f32 	%f49, %f47, %f48, %f46;
	mul.f32 	%f50, %f49, 0f42C80000;
	mul.f32 	%f51, %f50, 0f3E800000;
	mov.f32 	%f52, 0f3F000000;
	copysign.f32 	%f53, %f51, %f52;
	add.rz.f32 	%f54, %f51, %f53;
	cvt.rzi.f32.f32 	%f55, %f54;
	div.rn.f32 	%f56, %f55, 0f42C80000;
	add.s64 	%rd12, %rd3, %rd5;
	st.global.f32 	[%rd12], %f56;
$L__BB1_2:
	ret;

}
	// .globl	_Z14quantizeKernelPfPKii
.visible .entry _Z14quantizeKernelPfPKii(
	.param .u64 .ptr .align 1 _Z14quantizeKernelPfPKii_param_0,
	.param .u64 .ptr .align 1 _Z14quantizeKernelPfPKii_param_1,
	.param .u32 _Z14quantizeKernelPfPKii_param_2
)
{
	.reg .pred 	%p<3>;
	.reg .b32 	%r<8>;
	.reg .b32 	%f<8>;
	.reg .b64 	%rd<9>;

	ld.param.u64 	%rd2, [_Z14quantizeKernelPfPKii_param_0];
	ld.param.u64 	%rd3, [_Z14quantizeKernelPfPKii_param_1];
	ld.param.u32 	%r2, [_Z14quantizeKernelPfPKii_param_2];
	mov.u32 	%r1, %ctaid.x;
	setp.ge.s32 	%p1, %r1, %r2;
	@%p1 bra 	$L__BB2_3;
	cvta.to.global.u64 	%rd4, %rd2;
	cvta.to.global.u64 	%rd5, %rd3;
	mov.u32 	%r3, %tid.x;
	shl.b32 	%r4, %r1, 6;
	add.s32 	%r5, %r4, %r3;
	mul.wide.u32 	%rd6, %r5, 4;
	add.s64 	%rd1, %rd4, %rd6;
	ld.global.f32 	%f1, [%rd1];
	mul.wide.u32 	%rd7, %r3, 4;
	add.s64 	%rd8, %rd5, %rd7;
	ld.global.u32 	%r6, [%rd8];
	cvt.rn.f32.s32 	%f2, %r6;
	div.rn.f32 	%f3, %f1, %f2;
	mov.f32 	%f4, 0f3F000000;
	copysign.f32 	%f5, %f3, %f4;
	add.rz.f32 	%f6, %f3, %f5;
	cvt.rzi.f32.f32 	%f7, %f6;
	st.global.f32 	[%rd1], %f7;
	setp.neu.f32 	%p2, %f7, 0f00000000;
	@%p2 bra 	$L__BB2_3;
	mov.b32 	%r7, 0;
	st.global.u32 	[%rd1], %r7;
$L__BB2_3:
	ret;

}
	// .globl	_Z12zigzagKernelPKfPii
.visible .entry _Z12zigzagKernelPKfPii(
	.param .u64 .ptr .align 1 _Z12zigzagKernelPKfPii_param_0,
	.param .u64 .ptr .align 1 _Z12zigzagKernelPKfPii_param_1,
	.param .u32 _Z12zigzagKernelPKfPii_param_2
)
{
	.local .align 16 .b8 	__local_depot3[256];
	.reg .b64 	%SP;
	.reg .b64 	%SPL;
	.reg .pred 	%p<2>;
	.reg .b32 	%r<73>;
	.reg .b32 	%f<2>;
	.reg .b64 	%rd<13>;

	mov.u64 	%SPL, __local_depot3;
	ld.param.u64 	%rd2, [_Z12zigzagKernelPKfPii_param_0];
	ld.param.u64 	%rd3, [_Z12zigzagKernelPKfPii_param_1];
	ld.param.u32 	%r2, [_Z12zigzagKernelPKfPii_param_2];
	add.u64 	%rd1, %SPL, 0;
	mov.b32 	%r3, 16;
	mov.b32 	%r4, 8;
	mov.b32 	%r5, 1;
	mov.b32 	%r6, 0;
	st.local.v4.u32 	[%rd1], {%r6, %r5, %r4, %r3};
	mov.b32 	%r7, 10;
	mov.b32 	%r8, 3;
	mov.b32 	%r9, 2;
	mov.b32 	%r10, 9;
	st.local.v4.u32 	[%rd1+16], {%r10, %r9, %r8, %r7};
	mov.b32 	%r11, 25;
	mov.b32 	%r12, 32;
	mov.b32 	%r13, 24;
	mov.b32 	%r14, 17;
	st.local.v4.u32 	[%rd1+32], {%r14, %r13, %r12, %r11};
	mov.b32 	%r15, 5;
	mov.b32 	%r16, 4;
	mov.b32 	%r17, 11;
	mov.b32 	%r18, 18;
	st.local.v4.u32 	[%rd1+48], {%r18, %r17, %r16, %r15};
	mov.b32 	%r19, 33;
	mov.b32 	%r20, 26;
	mov.b32 	%r21, 19;
	mov.b32 	%r22, 12;
	st.local.v4.u32 	[%rd1+64], {%r22, %r21, %r20, %r19};
	mov.b32 	%r23, 34;
	mov.b32 	%r24, 41;
	mov.b32 	%r25, 48;
	mov.b32 	%r26, 40;
	st.local.v4.u32 	[%rd1+80], {%r26, %r25, %r24, %r23};
	mov.b32 	%r27, 6;
	mov.b32 	%r28, 13;
	mov.b32 	%r29, 20;
	mov.b32 	%r30, 27;
	st.local.v4.u32 	[%rd1+96], {%r30, %r29, %r28, %r27};
	mov.b32 	%r31, 28;
	mov.b32 	%r32, 21;
	mov.b32 	%r33, 14;
	mov.b32 	%r34, 7;
	st.local.v4.u32 	[%rd1+112], {%r34, %r33, %r32, %r31};
	mov.b32 	%r35, 56;
	mov.b32 	%r36, 49;
	mov.b32 	%r37, 42;
	mov.b32 	%r38, 35;
	st.local.v4.u32 	[%rd1+128], {%r38, %r37, %r36, %r35};
	mov.b32 	%r39, 36;
	mov.b32 	%r40, 43;
	mov.b32 	%r41, 50;
	mov.b32 	%r42, 57;
	st.local.v4.u32 	[%rd1+144], {%r42, %r41, %r40, %r39};
	mov.b32 	%r43, 23;
	mov.b32 	%r44, 15;
	mov.b32 	%r45, 22;
	mov.b32 	%r46, 29;
	st.local.v4.u32 	[%rd1+160], {%r46, %r45, %r44, %r43};
	mov.b32 	%r47, 51;
	mov.b32 	%r48, 44;
	mov.b32 	%r49, 37;
	mov.b32 	%r50, 30;
	st.local.v4.u32 	[%rd1+176], {%r50, %r49, %r48, %r47};
	mov.b32 	%r51, 45;
	mov.b32 	%r52, 52;
	mov.b32 	%r53, 59;
	mov.b32 	%r54, 58;
	st.local.v4.u32 	[%rd1+192], {%r54, %r53, %r52, %r51};
	mov.b32 	%r55, 46;
	mov.b32 	%r56, 39;
	mov.b32 	%r57, 31;
	mov.b32 	%r58, 38;
	st.local.v4.u32 	[%rd1+208], {%r58, %r57, %r56, %r55};
	mov.b32 	%r59, 54;
	mov.b32 	%r60, 61;
	mov.b32 	%r61, 60;
	mov.b32 	%r62, 53;
	st.local.v4.u32 	[%rd1+224], {%r62, %r61, %r60, %r59};
	mov.b32 	%r63, 63;
	mov.b32 	%r64, 62;
	mov.b32 	%r65, 55;
	mov.b32 	%r66, 47;
	st.local.v4.u32 	[%rd1+240], {%r66, %r65, %r64, %r63};
	mov.u32 	%r1, %ctaid.x;
	setp.ge.s32 	%p1, %r1, %r2;
	@%p1 bra 	$L__BB3_2;
	cvta.to.global.u64 	%rd5, %rd2;
	cvta.to.global.u64 	%rd6, %rd3;
	mov.u32 	%r67, %tid.x;
	shl.b32 	%r68, %r1, 6;
	add.s32 	%r69, %r68, %r67;
	mul.wide.u32 	%rd7, %r67, 4;
	add.s64 	%rd8, %rd1, %rd7;
	ld.local.u32 	%r70, [%rd8];
	add.s32 	%r71, %r68, %r70;
	mul.wide.s32 	%rd9, %r71, 4;
	add.s64 	%rd10, %rd5, %rd9;
	ld.global.f32 	%f1, [%rd10];
	cvt.rzi.s32.f32 	%r72, %f1;
	mul.wide.u32 	%rd11, %r69, 4;
	add.s64 	%rd12, %rd6, %rd11;
	st.global.u32 	[%rd12], %r72;
$L__BB3_2:
	ret;

}
	// .globl	_Z21runLengthEncodeKernelPKiPiS1_i
.visible .entry _Z21runLengthEncodeKernelPKiPiS1_i(
	.param .u64 .ptr .align 1 _Z21runLengthEncodeKernelPKiPiS1_i_param_0,
	.param .u64 .ptr .align 1 _Z21runLengthEncodeKernelPKiPiS1_i_param_1,
	.param .u64 .ptr .align 1 _Z21runLengthEncodeKernelPKiPiS1_i_param_2,
	.param .u32 _Z21runLengthEncodeKernelPKiPiS1_i_param_3
)
{
	.reg .pred 	%p<8>;
	.reg .b32 	%r<72>;
	.reg .b64 	%rd<23>;
	// demoted variable
	.shared .align 4 .b8 _ZZ21runLengthEncodeKernelPKiPiS1_iE13shared_values[256];
	ld.param.u64 	%rd3, [_Z21runLengthEncodeKernelPKiPiS1_i_param_0];
	ld.param.u64 	%rd4, [_Z21runLengthEncodeKernelPKiPiS1_i_param_1];
	ld.param.u64 	%rd5, [_Z21runLengthEncodeKernelPKiPiS1_i_param_2];
	ld.param.u32 	%r35, [_Z21runLengthEncodeKernelPKiPiS1_i_param_3];
	mov.u32 	%r1, %ctaid.x;
	setp.ge.s32 	%p1, %r1, %r35;
	@%p1 bra 	$L__BB4_18;
	cvta.to.global.u64 	%rd6, %rd3;
	cvta.to.global.u64 	%rd1, %rd4;
	mov.u32 	%r36, %tid.x;
	shl.b32 	%r37, %r1, 6;
	add.s32 	%r38, %r37, %r36;
	mul.wide.u32 	%rd7, %r38, 4;
	add.s64 	%rd8, %rd6, %rd7;
	ld.global.u32 	%r39, [%rd8];
	shl.b32 	%r40, %r36, 2;
	mov.u32 	%r41, _ZZ21runLengthEncodeKernelPKiPiS1_iE13shared_values;
	add.s32 	%r42, %r41, %r40;
	st.shared.u32 	[%r42], %r39;
	bar.sync 	0;
	setp.ne.s32 	%p2, %r36, 0;
	@%p2 bra 	$L__BB4_18;
	shl.b32 	%r46, %r1, 7;
	mul.wide.u32 	%rd9, %r46, 4;
	add.s64 	%rd2, %rd1, %rd9;
	mov.b32 	%r57, 1;
	mov.b32 	%r56, 8;
	mov.b32 	%r55, 0;
	ld.shared.u32 	%r58, [_ZZ21runLengthEncodeKernelPKiPiS1_iE13shared_values];
	mov.u32 	%r59, %r55;
$L__BB4_3:
	add.s32 	%r8, %r41, %r55;
	ld.shared.u32 	%r9, [%r8+4];
	setp.ne.s32 	%p3, %r9, %r58;
	@%p3 bra 	$L__BB4_5;
	add.s32 	%r62, %r57, 1;
	bra.uni 	$L__BB4_6;
$L__BB4_5:
	mul.wide.s32 	%rd10, %r59, 4;
	add.s64 	%rd11, %rd2, %rd10;
	st.global.u32 	[%rd11], %r58;
	add.s32 	%r59, %r59, 2;
	st.global.u32 	[%rd11+4], %r57;
	mov.b32 	%r62, 1;
	mov.u32 	%r58, %r9;
$L__BB4_6:
	add.s32 	%r50, %r41, %r56;
	ld.shared.u32 	%r64, [%r50];
	setp.eq.s32 	%p4, %r64, %r58;
	@%p4 bra 	$L__BB4_8;
	mul.wide.s32 	%rd12, %r59, 4;
	add.s64 	%rd13, %rd2, %rd12;
	st.global.u32 	[%rd13], %r58;
	add.s32 	%r59, %r59, 2;
	st.global.u32 	[%rd13+4], %r62;
	mov.b32 	%r65, 1;
	bra.uni 	$L__BB4_9;
$L__BB4_8:
	add.s32 	%r65, %r62, 1;
	mov.u32 	%r64, %r58;
$L__BB4_9:
	ld.shared.u32 	%r25, [%r8+12];
	setp.eq.s32 	%p5, %r25, %r64;
	@%p5 bra 	$L__BB4_11;
	mul.wide.s32 	%rd14, %r59, 4;
	add.s64 	%rd15, %rd2, %rd14;
	st.global.u32 	[%rd15], %r64;
	add.s32 	%r59, %r59, 2;
	st.global.u32 	[%rd15+4], %r65;
	mov.b32 	%r26, 1;
	bra.uni 	$L__BB4_12;
$L__BB4_11:
	add.s32 	%r26, %r65, 1;
	mov.u32 	%r25, %r64;
$L__BB4_12:
	setp.eq.s32 	%p6, %r56, 248;
	@%p6 bra 	$L__BB4_17;
	ld.shared.u32 	%r58, [%r8+16];
	setp.eq.s32 	%p7, %r58, %r25;
	@%p7 bra 	$L__BB4_15;
	mul.wide.s32 	%rd16, %r59, 4;
	add.s64 	%rd17, %rd2, %rd16;
	st.global.u32 	[%rd17], %r25;
	add.s32 	%r59, %r59, 2;
	st.global.u32 	[%rd17+4], %r26;
	mov.b32 	%r57, 1;
	bra.uni 	$L__BB4_16;
$L__BB4_15:
	add.s32 	%r57, %r26, 1;
	mov.u32 	%r58, %r25;
$L__BB4_16:
	add.s32 	%r56, %r56, 16;
	add.s32 	%r55, %r55, 16;
	bra.uni 	$L__BB4_3;
$L__BB4_17:
	mul.wide.s32 	%rd18, %r59, 4;
	add.s64 	%rd19, %rd2, %rd18;
	st.global.u32 	[%rd19], %r25;
	add.s32 	%r54, %r59, 2;
	st.global.u32 	[%rd19+4], %r26;
	cvta.to.global.u64 	%rd20, %rd5;
	mul.wide.u32 	%rd21, %r1, 4;
	add.s64 	%rd22, %rd20, %rd21;
	st.global.u32 	[%rd22], %r54;
$L__BB4_18:
	ret;

}
	// .globl	_Z21runLengthDecodeKernelPKiS0_Pii
.visible .entry _Z21runLengthDecodeKernelPKiS0_Pii(
	.param .u64 .ptr .align 1 _Z21runLengthDecodeKernelPKiS0_Pii_param_0,
	.param .u64 .ptr .align 1 _Z21runLengthDecodeKernelPKiS0_Pii_param_1,
	.param .u64 .ptr .align 1 _Z21runLengthDecodeKernelPKiS0_Pii_param_2,
	.param .u32 _Z21runLengthDecodeKernelPKiS0_Pii_param_3
)
{
	.reg .pred 	%p<13>;
	.reg .b32 	%r<26>;
	.reg .b64 	%rd<19>;

	ld.param.u64 	%rd4, [_Z21runLengthDecodeKernelPKiS0_Pii_param_0];
	ld.param.u64 	%rd5, [_Z21runLengthDecodeKernelPKiS0_Pii_param_1];
	ld.param.u64 	%rd6, [_Z21runLengthDecodeKernelPKiS0_Pii_param_2];
	ld.param.u32 	%r16, [_Z21runLengthDecodeKernelPKiS0_Pii_param_3];
	mov.u32 	%r1, %ctaid.x;
	mov.u32 	%r2, %tid.x;
	setp.ge.s32 	%p1, %r1, %r16;
	@%p1 bra 	$L__BB5_9;
	cvta.to.global.u64 	%rd7, %rd5;
	cvta.to.global.u64 	%rd1, %rd6;
	shl.b32 	%r3, %r1, 6;
	mul.wide.u32 	%rd8, %r1, 4;
	add.s64 	%rd9, %rd7, %rd8;
	ld.global.u32 	%r4, [%rd9];
	setp.gt.u32 	%p2, %r2, 63;
	@%p2 bra 	$L__BB5_3;
	mul.wide.u32 	%rd10, %r3, 4;
	add.s64 	%rd11, %rd1, %rd10;
	mul.wide.u32 	%rd12, %r2, 4;
	add.s64 	%rd13, %rd11, %rd12;
	mov.b32 	%r17, 0;
	st.global.u32 	[%rd13], %r17;
$L__BB5_3:
	bar.sync 	0;
	setp.ne.s32 	%p3, %r2, 0;
	setp.lt.s32 	%p4, %r4, 1;
	or.pred  	%p5, %p3, %p4;
	@%p5 bra 	$L__BB5_9;
	mul.wide.u32 	%rd14, %r3, 4;
	add.s64 	%rd2, %rd1, %rd14;
	shl.b32 	%r5, %r1, 7;
	cvta.to.global.u64 	%rd3, %rd4;
	mov.b32 	%r21, 0;
	mov.u32 	%r25, %r21;
$L__BB5_5:
	add.s32 	%r19, %r5, %r21;
	mul.wide.u32 	%rd15, %r19, 4;
	add.s64 	%rd16, %rd3, %rd15;
	ld.global.u32 	%r8, [%rd16];
	ld.global.u32 	%r9, [%rd16+4];
	setp.lt.s32 	%p6, %r9, 1;
	setp.gt.s32 	%p7, %r25, 63;
	or.pred  	%p8, %p6, %p7;
	@%p8 bra 	$L__BB5_8;
	mov.b32 	%r23, 0;
	mov.u32 	%r24, %r25;
$L__BB5_7:
	add.s32 	%r25, %r24, 1;
	mul.wide.s32 	%rd17, %r24, 4;
	add.s64 	%rd18, %rd2, %rd17;
	st.global.u32 	[%rd18], %r8;
	add.s32 	%r23, %r23, 1;
	setp.lt.s32 	%p9, %r23, %r9;
	setp.lt.s32 	%p10, %r24, 63;
	and.pred  	%p11, %p9, %p10;
	mov.u32 	%r24, %r25;
	@%p11 bra 	$L__BB5_7;
$L__BB5_8:
	add.s32 	%r21, %r21, 2;
	setp.lt.s32 	%p12, %r21, %r4;
	@%p12 bra 	$L__BB5_5;
$L__BB5_9:
	ret;

}
	// .globl	_Z19inverseZigzagKernelPKiPfi
.visible .entry _Z19inverseZigzagKernelPKiPfi(
	.param .u64 .ptr .align 1 _Z19inverseZigzagKernelPKiPfi_param_0,
	.param .u64 .ptr .align 1 _Z19inverseZigzagKernelPKiPfi_param_1,
	.param .u32 _Z19inverseZigzagKernelPKiPfi_param_2
)
{
	.local .align 16 .b8 	__local_depot6[256];
	.reg .b64 	%SP;
	.reg .b64 	%SPL;
	.reg .pred 	%p<2>;
	.reg .b32 	%r<73>;
	.reg .b32 	%f<2>;
	.reg .b64 	%rd<13>;

	mov.u64 	%SPL, __local_depot6;
	ld.param.u64 	%rd2, [_Z19inverseZigzagKernelPKiPfi_param_0];
	ld.param.u64 	%rd3, [_Z19inverseZigzagKernelPKiPfi_param_1];
	ld.param.u32 	%r2, [_Z19inverseZigzagKernelPKiPfi_param_2];
	add.u64 	%rd1, %SPL, 0;
	mov.b32 	%r3, 16;
	mov.b32 	%r4, 8;
	mov.b32 	%r5, 1;
	mov.b32 	%r6, 0;
	st.local.v4.u32 	[%rd1], {%r6, %r5, %r4, %r3};
	mov.b32 	%r7, 10;
	mov.b32 	%r8, 3;
	mov.b32 	%r9, 2;
	mov.b32 	%r10, 9;
	st.local.v4.u32 	[%rd1+16], {%r10, %r9, %r8, %r7};
	mov.b32 	%r11, 25;
	mov.b32 	%r12, 32;
	mov.b32 	%r13, 24;
	mov.b32 	%r14, 17;
	st.local.v4.u32 	[%rd1+32], {%r14, %r13, %r12, %r11};
	mov.b32 	%r15, 5;
	mov.b32 	%r16, 4;
	mov.b32 	%r17, 11;
	mov.b32 	%r18, 18;
	st.local.v4.u32 	[%rd1+48], {%r18, %r17, %r16, %r15};
	mov.b32 	%r19, 33;
	mov.b32 	%r20, 26;
	mov.b32 	%r21, 19;
	mov.b32 	%r22, 12;
	st.local.v4.u32 	[%rd1+64], {%r22, %r21, %r20, %r19};
	mov.b32 	%r23, 34;
	mov.b32 	%r24, 41;
	mov.b32 	%r25, 48;
	mov.b32 	%r26, 40;
	st.local.v4.u32 	[%rd1+80], {%r26, %r25, %r24, %r23};
	mov.b32 	%r27, 6;
	mov.b32 	%r28, 13;
	mov.b32 	%r29, 20;
	mov.b32 	%r30, 27;
	st.local.v4.u32 	[%rd1+96], {%r30, %r29, %r28, %r27};
	mov.b32 	%r31, 28;
	mov.b32 	%r32, 21;
	mov.b32 	%r33, 14;
	mov.b32 	%r34, 7;
	st.local.v4.u32 	[%rd1+112], {%r34, %r33, %r32, %r31};
	mov.b32 	%r35, 56;
	mov.b32 	%r36, 49;
	mov.b32 	%r37, 42;
	mov.b32 	%r38, 35;
	st.local.v4.u32 	[%rd1+128], {%r38, %r37, %r36, %r35};
	mov.b32 	%r39, 36;
	mov.b32 	%r40, 43;
	mov.b32 	%r41, 50;
	mov.b32 	%r42, 57;
	st.local.v4.u32 	[%rd1+144], {%r42, %r41, %r40, %r39};
	mov.b32 	%r43, 23;
	mov.b32 	%r44, 15;
	mov.b32 	%r45, 22;
	mov.b32 	%r46, 29;
	st.local.v4.u32 	[%rd1+160], {%r46, %r45, %r44, %r43};
	mov.b32 	%r47, 51;
	mov.b32 	%r48, 44;
	mov.b32 	%r49, 37;
	mov.b32 	%r50, 30;
	st.local.v4.u32 	[%rd1+176], {%r50, %r49, %r48, %r47};
	mov.b32 	%r51, 45;
	mov.b32 	%r52, 52;
	mov.b32 	%r53, 59;
	mov.b32 	%r54, 58;
	st.local.v4.u32 	[%rd1+192], {%r54, %r53, %r52, %r51};
	mov.b32 	%r55, 46;
	mov.b32 	%r56, 39;
	mov.b32 	%r57, 31;
	mov.b32 	%r58, 38;
	st.local.v4.u32 	[%rd1+208], {%r58, %r57, %r56, %r55};
	mov.b32 	%r59, 54;
	mov.b32 	%r60, 61;
	mov.b32 	%r61, 60;
	mov.b32 	%r62, 53;
	st.local.v4.u32 	[%rd1+224], {%r62, %r61, %r60, %r59};
	mov.b32 	%r63, 63;
	mov.b32 	%r64, 62;
	mov.b32 	%r65, 55;
	mov.b32 	%r66, 47;
	st.local.v4.u32 	[%rd1+240], {%r66, %r65, %r64, %r63};
	mov.u32 	%r1, %ctaid.x;
	setp.ge.s32 	%p1, %r1, %r2;
	@%p1 bra 	$L__BB6_2;
	cvta.to.global.u64 	%rd5, %rd2;
	cvta.to.global.u64 	%rd6, %rd3;
	mov.u32 	%r67, %tid.x;
	shl.b32 	%r68, %r1, 6;
	add.s32 	%r69, %r68, %r67;
	mul.wide.u32 	%rd7, %r69, 4;
	add.s64 	%rd8, %rd5, %rd7;
	ld.global.u32 	%r70, [%rd8];
	cvt.rn.f32.s32 	%f1, %r70;
	mul.wide.u32 	%rd9, %r67, 4;
	add.s64 	%rd10, %rd1, %rd9;
	ld.local.u32 	%r71, [%rd10];
	add.s32 	%r72, %r68, %r71;
	mul.wide.s32 	%rd11, %r72, 4;
	add.s64 	%rd12, %rd6, %rd11;
	st.global.f32 	[%rd12], %f1;
$L__BB6_2:
	ret;

}
	// .globl	_Z16dequantizeKernelPfPKii
.visible .entry _Z16dequantizeKernelPfPKii(
	.param .u64 .ptr .align 1 _Z16dequantizeKernelPfPKii_param_0,
	.param .u64 .ptr .align 1 _Z16dequantizeKernelPfPKii_param_1,
	.param .u32 _Z16dequantizeKernelPfPKii_param_2
)
{
	.reg .pred 	%p<2>;
	.reg .b32 	%r<7>;
	.reg .b32 	%f<4>;
	.reg .b64 	%rd<9>;

	ld.param.u64 	%rd1, [_Z16dequantizeKernelPfPKii_param_0];
	ld.param.u64 	%rd2, [_Z16dequantizeKernelPfPKii_param_1];
	ld.param.u32 	%r2, [_Z16dequantizeKernelPfPKii_param_2];
	mov.u32 	%r1, %ctaid.x;
	setp.ge.s32 	%p1, %r1, %r2;
	@%p1 bra 	$L__BB7_2;
	cvta.to.global.u64 	%rd3, %rd1;
	cvta.to.global.u64 	%rd4, %rd2;
	mov.u32 	%r3, %tid.x;
	shl.b32 	%r4, %r1, 6;
	add.s32 	%r5, %r4, %r3;
	mul.wide.u32 	%rd5, %r5, 4;
	add.s64 	%rd6, %rd3, %rd5;
	ld.global.f32 	%f1, [%rd6];
	mul.wide.u32 	%rd7, %r3, 4;
	add.s64 	%rd8, %rd4, %rd7;
	ld.global.u32 	%r6, [%rd8];
	cvt.rn.f32.s32 	%f2, %r6;
	mul.f32 	%f3, %f1, %f2;
	st.global.f32 	[%rd6], %f3;
$L__BB7_2:
	ret;

}
	// .globl	_Z10idctKernelPfPii
.visible .entry _Z10idctKernelPfPii(
	.param .u64 .ptr .align 1 _Z10idctKernelPfPii_param_0,
	.param .u64 .ptr .align 1 _Z10idctKernelPfPii_param_1,
	.param .u32 _Z10idctKernelPfPii_param_2
)
{
	.local .align 4 .b8 	__local_depot8[28];
	.reg .b64 	%SP;
	.reg .b64 	%SPL;
	.reg .pred 	%p<100>;
	.reg .b32 	%r<555>;
	.reg .b32 	%f<426>;
	.reg .b64 	%rd<263>;
	.reg .b64 	%fd<71>;
	// demoted variable
	.shared .align 4 .b8 _ZZ10idctKernelPfPiiE7s_block[256];
	// demoted variable
	.shared .align 4 .b8 _ZZ10idctKernelPfPiiE6s_temp[256];
	mov.u64 	%SPL, __local_depot8;
	ld.param.u64 	%rd100, [_Z10idctKernelPfPii_param_0];
	ld.param.u64 	%rd101, [_Z10idctKernelPfPii_param_1];
	ld.param.u32 	%r205, [_Z10idctKernelPfPii_param_2];
	add.u64 	%rd1, %SPL, 0;
	mov.u32 	%r1, %tid.x;
	mov.u32 	%r2, %tid.y;
	mov.u32 	%r3, %ctaid.x;
	setp.ge.s32 	%p1, %r3, %r205;
	@%p1 bra 	$L__BB8_114;
	cvta.to.global.u64 	%rd103, %rd100;
	shl.b32 	%r206, %r3, 6;
	shl.b32 	%r207, %r2, 3;
	add.s32 	%r208, %r207, %r1;
	add.s32 	%r4, %r208, %r206;
	mul.wide.u32 	%rd104, %r4, 4;
	add.s64 	%rd105, %rd103, %rd104;
	ld.global.f32 	%f114, [%rd105];
	shl.b32 	%r209, %r2, 5;
	mov.u32 	%r210, _ZZ10idctKernelPfPiiE7s_block;
	add.s32 	%r5, %r210, %r209;
	shl.b32 	%r211, %r1, 2;
	add.s32 	%r212, %r5, %r211;
	st.shared.f32 	[%r212], %f114;
	bar.sync 	0;
	shl.b32 	%r213, %r1, 1;
	or.b32  	%r6, %r213, 1;
	ld.shared.f32 	%f115, [%r5];
	mul.f32 	%f116, %f115, 0f3F3504F3;
	mov.f32 	%f117, 0f00000000;
	mul.rn.f32 	%f118, %f117, %f117;
	add.f32 	%f119, %f118, 0f00000000;
	fma.rn.f32 	%f120, %f118, 0f37CBAC00, 0fBAB607ED;
	fma.rn.f32 	%f121, %f120, %f118, 0f3D2AAABB;
	fma.rn.f32 	%f122, %f121, %f118, 0fBEFFFFFF;
	fma.rn.f32 	%f1, %f122, %f119, 0f3F800000;
	fma.rn.f32 	%f2, %f116, %f1, 0f00000000;
	ld.shared.f32 	%f3, [%r5+4];
	cvt.rn.f64.u32 	%fd1, %r6;
	mul.f64 	%fd2, %fd1, 0d400921FB54442D18;
	mul.f64 	%fd3, %fd2, 0d3FB0000000000000;
	cvt.rn.f32.f64 	%f4, %fd3;
	mul.f32 	%f123, %f4, 0f3F22F983;
	cvt.rni.s32.f32 	%r502, %f123;
	cvt.rn.f32.s32 	%f124, %r502;
	fma.rn.f32 	%f125, %f124, 0fBFC90FDA, %f4;
	fma.rn.f32 	%f126, %f124, 0fB3A22168, %f125;
	fma.rn.f32 	%f412, %f124, 0fA7C234C5, %f126;
	abs.f32 	%f6, %f4;
	setp.ltu.f32 	%p2, %f6, 0f47CE4780;
	@%p2 bra 	$L__BB8_9;
	setp.eq.f32 	%p3, %f6, 0f7F800000;
	@%p3 bra 	$L__BB8_8;
	mov.b32 	%r8, %f4;
	shl.b32 	%r215, %r8, 8;
	or.b32  	%r9, %r215, -2147483648;
	mov.b64 	%rd223, 0;
	mov.b32 	%r499, 0;
	mov.u64 	%rd221, __cudart_i2opi_f;
	mov.u64 	%rd222, %rd1;
$L__BB8_4:
	.pragma "nounroll";
	ld.global.nc.u32 	%r216, [%rd221];
	mad.wide.u32 	%rd108, %r216, %r9, %rd223;
	shr.u64 	%rd223, %rd108, 32;
	st.local.u32 	[%rd222], %rd108;
	add.s32 	%r499, %r499, 1;
	add.s64 	%rd222, %rd222, 4;
	add.s64 	%rd221, %rd221, 4;
	setp.ne.s32 	%p4, %r499, 6;
	@%p4 bra 	$L__BB8_4;
	shr.u32 	%r217, %r8, 23;
	st.local.u32 	[%rd1+24], %rd223;
	and.b32  	%r12, %r217, 31;
	and.b32  	%r218, %r217, 224;
	add.s32 	%r219, %r218, -128;
	shr.u32 	%r220, %r219, 5;
	mul.wide.u32 	%rd109, %r220, 4;
	sub.s64 	%rd8, %rd1, %rd109;
	ld.local.u32 	%r500, [%rd8+24];
	ld.local.u32 	%r501, [%rd8+20];
	setp.eq.s32 	%p5, %r12, 0;
	@%p5 bra 	$L__BB8_7;
	shf.l.wrap.b32 	%r500, %r501, %r500, %r12;
	ld.local.u32 	%r221, [%rd8+16];
	shf.l.wrap.b32 	%r501, %r221, %r501, %r12;
$L__BB8_7:
	shr.u32 	%r222, %r500, 30;
	shf.l.wrap.b32 	%r223, %r501, %r500, 2;
	shl.b32 	%r224, %r501, 2;
	shr.u32 	%r225, %r223, 31;
	add.s32 	%r502, %r225, %r222;
	shr.s32 	%r226, %r223, 31;
	xor.b32  	%r227, %r226, %r223;
	xor.b32  	%r228, %r226, %r224;
	cvt.u64.u32 	%rd110, %r227;
	shl.b64 	%rd111, %rd110, 32;
	cvt.u64.u32 	%rd112, %r228;
	or.b64  	%rd113, %rd111, %rd112;
	cvt.rn.f64.s64 	%fd4, %rd113;
	mul.f64 	%fd5, %fd4, 0d3BF921FB54442D19;
	cvt.rn.f32.f64 	%f127, %fd5;
	neg.f32 	%f128, %f127;
	setp.lt.s32 	%p6, %r223, 0;
	selp.f32 	%f412, %f128, %f127, %p6;
	bra.uni 	$L__BB8_9;
$L__BB8_8:
	mov.f32 	%f129, 0f00000000;
	mul.rn.f32 	%f412, %f4, %f129;
	mov.b32 	%r502, 0;
$L__BB8_9:
	add.s32 	%r230, %r502, 1;
	mul.rn.f32 	%f130, %f412, %f412;
	and.b32  	%r231, %r502, 1;
	setp.eq.b32 	%p7, %r231, 1;
	selp.f32 	%f131, %f412, 0f3F800000, %p7;
	fma.rn.f32 	%f132, %f130, %f131, 0f00000000;
	fma.rn.f32 	%f133, %f130, 0f37CBAC00, 0fBAB607ED;
	selp.f32 	%f134, 0fB94D4153, %f133, %p7;
	selp.f32 	%f135, 0f3C0885E4, 0f3D2AAABB, %p7;
	fma.rn.f32 	%f136, %f134, %f130, %f135;
	selp.f32 	%f137, 0fBE2AAAA8, 0fBEFFFFFF, %p7;
	fma.rn.f32 	%f138, %f136, %f130, %f137;
	fma.rn.f32 	%f139, %f138, %f132, %f131;
	and.b32  	%r232, %r230, 2;
	setp.eq.s32 	%p8, %r232, 0;
	mov.f32 	%f140, 0f00000000;
	sub.f32 	%f141, %f140, %f139;
	selp.f32 	%f142, %f139, %f141, %p8;
	fma.rn.f32 	%f10, %f3, %f142, %f2;
	ld.shared.f32 	%f11, [%r5+8];
	shl.b32 	%r233, %r6, 1;
	cvt.rn.f64.u32 	%fd6, %r233;
	mul.f64 	%fd7, %fd6, 0d400921FB54442D18;
	mul.f64 	%fd8, %fd7, 0d3FB0000000000000;
	cvt.rn.f32.f64 	%f12, %fd8;
	mul.f32 	%f143, %f12, 0f3F22F983;
	cvt.rni.s32.f32 	%r506, %f143;
	cvt.rn.f32.s32 	%f144, %r506;
	fma.rn.f32 	%f145, %f144, 0fBFC90FDA, %f12;
	fma.rn.f32 	%f146, %f144, 0fB3A22168, %f145;
	fma.rn.f32 	%f413, %f144, 0fA7C234C5, %f146;
	abs.f32 	%f14, %f12;
	setp.ltu.f32 	%p9, %f14, 0f47CE4780;
	@%p9 bra 	$L__BB8_17;
	setp.eq.f32 	%p10, %f14, 0f7F800000;
	@%p10 bra 	$L__BB8_16;
	mov.b32 	%r22, %f12;
	shl.b32 	%r235, %r22, 8;
	or.b32  	%r23, %r235, -2147483648;
	mov.b64 	%rd226, 0;
	mov.b32 	%r503, 0;
	mov.u64 	%rd224, __cudart_i2opi_f;
	mov.u64 	%rd225, %rd1;
$L__BB8_12:
	.pragma "nounroll";
	ld.global.nc.u32 	%r236, [%rd224];
	mad.wide.u32 	%rd116, %r236, %r23, %rd226;
	shr.u64 	%rd226, %rd116, 32;
	st.local.u32 	[%rd225], %rd116;
	add.s32 	%r503, %r503, 1;
	add.s64 	%rd225, %rd225, 4;
	add.s64 	%rd224, %rd224, 4;
	setp.ne.s32 	%p11, %r503, 6;
	@%p11 bra 	$L__BB8_12;
	shr.u32 	%r237, %r22, 23;
	st.local.u32 	[%rd1+24], %rd226;
	and.b32  	%r26, %r237, 31;
	and.b32  	%r238, %r237, 224;
	add.s32 	%r239, %r238, -128;
	shr.u32 	%r240, %r239, 5;
	mul.wide.u32 	%rd117, %r240, 4;
	sub.s64 	%rd15, %rd1, %rd117;
	ld.local.u32 	%r504, [%rd15+24];
	ld.local.u32 	%r505, [%rd15+20];
	setp.eq.s32 	%p12, %r26, 0;
	@%p12 bra 	$L__BB8_15;
	shf.l.wrap.b32 	%r504, %r505, %r504, %r26;
	ld.local.u32 	%r241, [%rd15+16];
	shf.l.wrap.b32 	%r505, %r241, %r505, %r26;
$L__BB8_15:
	shr.u32 	%r242, %r504, 30;
	shf.l.wrap.b32 	%r243, %r505, %r504, 2;
	shl.b32 	%r244, %r505, 2;
	shr.u32 	%r245, %r243, 31;
	add.s32 	%r506, %r245, %r242;
	shr.s32 	%r246, %r243, 31;
	xor.b32  	%r247, %r246, %r243;
	xor.b32  	%r248, %r246, %r244;
	cvt.u64.u32 	%rd118, %r247;
	shl.b64 	%rd119, %rd118, 32;
	cvt.u64.u32 	%rd120, %r248;
	or.b64  	%rd121, %rd119, %rd120;
	cvt.rn.f64.s64 	%fd9, %rd121;
	mul.f64 	%fd10, %fd9, 0d3BF921FB54442D19;
	cvt.rn.f32.f64 	%f147, %fd10;
	neg.f32 	%f148, %f147;
	setp.lt.s32 	%p13, %r243, 0;
	selp.f32 	%f413, %f148, %f147, %p13;
	bra.uni 	$L__BB8_17;
$L__BB8_16:
	mov.f32 	%f149, 0f00000000;
	mul.rn.f32 	%f413, %f12, %f149;
	mov.b32 	%r506, 0;
$L__BB8_17:
	add.s32 	%r250, %r506, 1;
	mul.rn.f32 	%f150, %f413, %f413;
	and.b32  	%r251, %r506, 1;
	setp.eq.b32 	%p14, %r251, 1;
	selp.f32 	%f151, %f413, 0f3F800000, %p14;
	fma.rn.f32 	%f152, %f150, %f151, 0f00000000;
	fma.rn.f32 	%f153, %f150, 0f37CBAC00, 0fBAB607ED;
	selp.f32 	%f154, 0fB94D4153, %f153, %p14;
	selp.f32 	%f155, 0f3C0885E4, 0f3D2AAABB, %p14;
	fma.rn.f32 	%f156, %f154, %f150, %f155;
	selp.f32 	%f157, 0fBE2AAAA8, 0fBEFFFFFF, %p14;
	fma.rn.f32 	%f158, %f156, %f150, %f157;
	fma.rn.f32 	%f159, %f158, %f152, %f151;
	and.b32  	%r252, %r250, 2;
	setp.eq.s32 	%p15, %r252, 0;
	mov.f32 	%f160, 0f00000000;
	sub.f32 	%f161, %f160, %f159;
	selp.f32 	%f162, %f159, %f161, %p15;
	fma.rn.f32 	%f18, %f11, %f162, %f10;
	ld.shared.f32 	%f19, [%r5+12];
	mul.lo.s32 	%r253, %r6, 3;
	cvt.rn.f64.u32 	%fd11, %r253;
	mul.f64 	%fd12, %fd11, 0d400921FB54442D18;
	mul.f64 	%fd13, %fd12, 0d3FB0000000000000;
	cvt.rn.f32.f64 	%f20, %fd13;
	mul.f32 	%f163, %f20, 0f3F22F983;
	cvt.rni.s32.f32 	%r510, %f163;
	cvt.rn.f32.s32 	%f164, %r510;
	fma.rn.f32 	%f165, %f164, 0fBFC90FDA, %f20;
	fma.rn.f32 	%f166, %f164, 0fB3A22168, %f165;
	fma.rn.f32 	%f414, %f164, 0fA7C234C5, %f166;
	abs.f32 	%f22, %f20;
	setp.ltu.f32 	%p16, %f22, 0f47CE4780;
	@%p16 bra 	$L__BB8_25;
	setp.eq.f32 	%p17, %f22, 0f7F800000;
	@%p17 bra 	$L__BB8_24;
	mov.b32 	%r36, %f20;
	shl.b32 	%r255, %r36, 8;
	or.b32  	%r37, %r255, -2147483648;
	mov.b64 	%rd229, 0;
	mov.b32 	%r507, 0;
	mov.u64 	%rd227, __cudart_i2opi_f;
	mov.u64 	%rd228, %rd1;
$L__BB8_20:
	.pragma "nounroll";
	ld.global.nc.u32 	%r256, [%rd227];
	mad.wide.u32 	%rd124, %r256, %r37, %rd229;
	shr.u64 	%rd229, %rd124, 32;
	st.local.u32 	[%rd228], %rd124;
	add.s32 	%r507, %r507, 1;
	add.s64 	%rd228, %rd228, 4;
	add.s64 	%rd227, %rd227, 4;
	setp.ne.s32 	%p18, %r507, 6;
	@%p18 bra 	$L__BB8_20;
	shr.u32 	%r257, %r36, 23;
	st.local.u32 	[%rd1+24], %rd229;
	and.b32  	%r40, %r257, 31;
	and.b32  	%r258, %r257, 224;
	add.s32 	%r259, %r258, -128;
	shr.u32 	%r260, %r259, 5;
	mul.wide.u32 	%rd125, %r260, 4;
	sub.s64 	%rd22, %rd1, %rd125;
	ld.local.u32 	%r508, [%rd22+24];
	ld.local.u32 	%r509, [%rd22+20];
	setp.eq.s32 	%p19, %r40, 0;
	@%p19 bra 	$L__BB8_23;
	shf.l.wrap.b32 	%r508, %r509, %r508, %r40;
	ld.local.u32 	%r261, [%rd22+16];
	shf.l.wrap.b32 	%r509, %r261, %r509, %r40;
$L__BB8_23:
	shr.u32 	%r262, %r508, 30;
	shf.l.wrap.b32 	%r263, %r509, %r508, 2;
	shl.b32 	%r264, %r509, 2;
	shr.u32 	%r265, %r263, 31;
	add.s32 	%r510, %r265, %r262;
	shr.s32 	%r266, %r263, 31;
	xor.b32  	%r267, %r266, %r263;
	xor.b32  	%r268, %r266, %r264;
	cvt.u64.u32 	%rd126, %r267;
	shl.b64 	%rd127, %rd126, 32;
	cvt.u64.u32 	%rd128, %r268;
	or.b64  	%rd129, %rd127, %rd128;
	cvt.rn.f64.s64 	%fd14, %rd129;
	mul.f64 	%fd15, %fd14, 0d3BF921FB54442D19;
	cvt.rn.f32.f64 	%f167, %fd15;
	neg.f32 	%f168, %f167;
	setp.lt.s32 	%p20, %r263, 0;
	selp.f32 	%f414, %f168, %f167, %p20;
	bra.uni 	$L__BB8_25;
$L__BB8_24:
	mov.f32 	%f169, 0f00000000;
	mul.rn.f32 	%f414, %f20, %f169;
	mov.b32 	%r510, 0;
$L__BB8_25:
	add.s32 	%r270, %r510, 1;
	mul.rn.f32 	%f170, %f414, %f414;
	and.b32  	%r271, %r510, 1;
	setp.eq.b32 	%p21, %r271, 1;
	selp.f32 	%f171, %f414, 0f3F800000, %p21;
	fma.rn.f32 	%f172, %f170, %f171, 0f00000000;
	fma.rn.f32 	%f173, %f170, 0f37CBAC00, 0fBAB607ED;
	selp.f32 	%f174, 0fB94D4153, %f173, %p21;
	selp.f32 	%f175, 0f3C0885E4, 0f3D2AAABB, %p21;
	fma.rn.f32 	%f176, %f174, %f170, %f175;
	selp.f32 	%f177, 0fBE2AAAA8, 0fBEFFFFFF, %p21;
	fma.rn.f32 	%f178, %f176, %f170, %f177;
	fma.rn.f32 	%f179, %f178, %f172, %f171;
	and.b32  	%r272, %r270, 2;
	setp.eq.s32 	%p22, %r272, 0;
	mov.f32 	%f180, 0f00000000;
	sub.f32 	%f181, %f180, %f179;
	selp.f32 	%f182, %f179, %f181, %p22;
	fma.rn.f32 	%f26, %f19, %f182, %f18;
	ld.shared.f32 	%f27, [%r5+16];
	shl.b32 	%r273, %r6, 2;
	cvt.rn.f64.u32 	%fd16, %r273;
	mul.f64 	%fd17, %fd16, 0d400921FB54442D18;
	mul.f64 	%fd18, %fd17, 0d3FB0000000000000;
	cvt.rn.f32.f64 	%f28, %fd18;
	mul.f32 	%f183, %f28, 0f3F22F983;
	cvt.rni.s32.f32 	%r514, %f183;
	cvt.rn.f32.s32 	%f184, %r514;
	fma.rn.f32 	%f185, %f184, 0fBFC90FDA, %f28;
	fma.rn.f32 	%f186, %f184, 0fB3A22168, %f185;
	fma.rn.f32 	%f415, %f184, 0fA7C234C5, %f186;
	abs.f32 	%f30, %f28;
	setp.ltu.f32 	%p23, %f30, 0f47CE4780;
	@%p23 bra 	$L__BB8_33;
	setp.eq.f32 	%p24, %f30, 0f7F800000;
	@%p24 bra 	$L__BB8_32;
	mov.b32 	%r50, %f28;
	shl.b32 	%r275, %r50, 8;
	or.b32  	%r51, %r275, -2147483648;
	mov.b64 	%rd232, 0;
	mov.b32 	%r511, 0;
	mov.u64 	%rd230, __cudart_i2opi_f;
	mov.u64 	%rd231, %rd1;
$L__BB8_28:
	.pragma "nounroll";
	ld.global.nc.u32 	%r276, [%rd230];
	mad.wide.u32 	%rd132, %r276, %r51, %rd232;
	shr.u64 	%rd232, %rd132, 32;
	st.local.u32 	[%rd231], %rd132;
	add.s32 	%r511, %r511, 1;
	add.s64 	%rd231, %rd231, 4;
	add.s64 	%rd230, %rd230, 4;
	setp.ne.s32 	%p25, %r511, 6;
	@%p25 bra 	$L__BB8_28;
	shr.u32 	%r277, %r50, 23;
	st.local.u32 	[%rd1+24], %rd232;
	and.b32  	%r54, %r277, 31;
	and.b32  	%r278, %r277, 224;
	add.s32 	%r279, %r278, -128;
	shr.u32 	%r280, %r279, 5;
	mul.wide.u32 	%rd133, %r280, 4;
	sub.s64 	%rd29, %rd1, %rd133;
	ld.local.u32 	%r512, [%rd29+24];
	ld.local.u32 	%r513, [%rd29+20];
	setp.eq.s32 	%p26, %r54, 0;
	@%p26 bra 	$L__BB8_31;
	shf.l.wrap.b32 	%r512, %r513, %r512, %r54;
	ld.local.u32 	%r281, [%rd29+16];
	shf.l.wrap.b32 	%r513, %r281, %r513, %r54;
$L__BB8_31:
	shr.u32 	%r282, %r512, 30;
	shf.l.wrap.b32 	%r283, %r513, %r512, 2;
	shl.b32 	%r284, %r513, 2;
	shr.u32 	%r285, %r283, 31;
	add.s32 	%r514, %r285, %r282;
	shr.s32 	%r286, %r283, 31;
	xor.b32  	%r287, %r286, %r283;
	xor.b32  	%r288, %r286, %r284;
	cvt.u64.u32 	%rd134, %r287;
	shl.b64 	%rd135, %rd134, 32;
	cvt.u64.u32 	%rd136, %r288;
	or.b64  	%rd137, %rd135, %rd136;
	cvt.rn.f64.s64 	%fd19, %rd137;
	mul.f64 	%fd20, %fd19, 0d3BF921FB54442D19;
	cvt.rn.f32.f64 	%f187, %fd20;
	neg.f32 	%f188, %f187;
	setp.lt.s32 	%p27, %r283, 0;
	selp.f32 	%f415, %f188, %f187, %p27;
	bra.uni 	$L__BB8_33;
$L__BB8_32:
	mov.f32 	%f189, 0f00000000;
	mul.rn.f32 	%f415, %f28, %f189;
	mov.b32 	%r514, 0;
$L__BB8_33:
	add.s32 	%r290, %r514, 1;
	mul.rn.f32 	%f190, %f415, %f415;
	and.b32  	%r291, %r514, 1;
	setp.eq.b32 	%p28, %r291, 1;
	selp.f32 	%f191, %f415, 0f3F800000, %p28;
	fma.rn.f32 	%f192, %f190, %f191, 0f00000000;
	fma.rn.f32 	%f193, %f190, 0f37CBAC00, 0fBAB607ED;
	selp.f32 	%f194, 0fB94D4153, %f193, %p28;
	selp.f32 	%f195, 0f3C0885E4, 0f3D2AAABB, %p28;
	fma.rn.f32 	%f196, %f194, %f190, %f195;
	selp.f32 	%f197, 0fBE2AAAA8, 0fBEFFFFFF, %p28;
	fma.rn.f32 	%f198, %f196, %f190, %f197;
	fma.rn.f32 	%f199, %f198, %f192, %f191;
	and.b32  	%r292, %r290, 2;
	setp.eq.s32 	%p29, %r292, 0;
	mov.f32 	%f200, 0f00000000;
	sub.f32 	%f201, %f200, %f199;
	selp.f32 	%f202, %f199, %f201, %p29;
	fma.rn.f32 	%f34, %f27, %f202, %f26;
	ld.shared.f32 	%f35, [%r5+20];
	mul.lo.s32 	%r293, %r6, 5;
	cvt.rn.f64.u32 	%fd21, %r293;
	mul.f64 	%fd22, %fd21, 0d400921FB54442D18;
	mul.f64 	%fd23, %fd22, 0d3FB0000000000000;
	cvt.rn.f32.f64 	%f36, %fd23;
	mul.f32 	%f203, %f36, 0f3F22F983;
	cvt.rni.s32.f32 	%r518, %f203;
	cvt.rn.f32.s32 	%f204, %r518;
	fma.rn.f32 	%f205, %f204, 0fBFC90FDA, %f36;
	fma.rn.f32 	%f206, %f204, 0fB3A22168, %f205;
	fma.rn.f32 	%f416, %f204, 0fA7C234C5, %f206;
	abs.f32 	%f38, %f36;
	setp.ltu.f32 	%p30, %f38, 0f47CE4780;
	@%p30 bra 	$L__BB8_41;
	setp.eq.f32 	%p31, %f38, 0f7F800000;
	@%p31 bra 	$L__BB8_40;
	mov.b32 	%r64, %f36;
	shl.b32 	%r295, %r64, 8;
	or.b32  	%r65, %r295, -2147483648;
	mov.b64 	%rd235, 0;
	mov.b32 	%r515, 0;
	mov.u64 	%rd233, __cudart_i2opi_f;
	mov.u64 	%rd234, %rd1;
$L__BB8_36:
	.pragma "nounroll";
	ld.global.nc.u32 	%r296, [%rd233];
	mad.wide.u32 	%rd140, %r296, %r65, %rd235;
	shr.u64 	%rd235, %rd140, 32;
	st.local.u32 	[%rd234], %rd140;
	add.s32 	%r515, %r515, 1;
	add.s64 	%rd234, %rd234, 4;
	add.s64 	%rd233, %rd233, 4;
	setp.ne.s32 	%p32, %r515, 6;
	@%p32 bra 	$L__BB8_36;
	shr.u32 	%r297, %r64, 23;
	st.local.u32 	[%rd1+24], %rd235;
	and.b32  	%r68, %r297, 31;
	and.b32  	%r298, %r297, 224;
	add.s32 	%r299, %r298, -128;
	shr.u32 	%r300, %r299, 5;
	mul.wide.u32 	%rd141, %r300, 4;
	sub.s64 	%rd36, %rd1, %rd141;
	ld.local.u32 	%r516, [%rd36+24];
	ld.local.u32 	%r517, [%rd36+20];
	setp.eq.s32 	%p33, %r68, 0;
	@%p33 bra 	$L__BB8_39;
	shf.l.wrap.b32 	%r516, %r517, %r516, %r68;
	ld.local.u32 	%r301, [%rd36+16];
	shf.l.wrap.b32 	%r517, %r301, %r517, %r68;
$L__BB8_39:
	shr.u32 	%r302, %r516, 30;
	shf.l.wrap.b32 	%r303, %r517, %r516, 2;
	shl.b32 	%r304, %r517, 2;
	shr.u32 	%r305, %r303, 31;
	add.s32 	%r518, %r305, %r302;
	shr.s32 	%r306, %r303, 31;
	xor.b32  	%r307, %r306, %r303;
	xor.b32  	%r308, %r306, %r304;
	cvt.u64.u32 	%rd142, %r307;
	shl.b64 	%rd143, %rd142, 32;
	cvt.u64.u32 	%rd144, %r308;
	or.b64  	%rd145, %rd143, %rd144;
	cvt.rn.f64.s64 	%fd24, %rd145;
	mul.f64 	%fd25, %fd24, 0d3BF921FB54442D19;
	cvt.rn.f32.f64 	%f207, %fd25;
	neg.f32 	%f208, %f207;
	setp.lt.s32 	%p34, %r303, 0;
	selp.f32 	%f416, %f208, %f207, %p34;
	bra.uni 	$L__BB8_41;
$L__BB8_40:
	mov.f32 	%f209, 0f00000000;
	mul.rn.f32 	%f416, %f36, %f209;
	mov.b32 	%r518, 0;
$L__BB8_41:
	add.s32 	%r310, %r518, 1;
	mul.rn.f32 	%f210, %f416, %f416;
	and.b32  	%r311, %r518, 1;
	setp.eq.b32 	%p35, %r311, 1;
	selp.f32 	%f211, %f416, 0f3F800000, %p35;
	fma.rn.f32 	%f212, %f210, %f211, 0f00000000;
	fma.rn.f32 	%f213, %f210, 0f37CBAC00, 0fBAB607ED;
	selp.f32 	%f214, 0fB94D4153, %f213, %p35;
	selp.f32 	%f215, 0f3C0885E4, 0f3D2AAABB, %p35;
	fma.rn.f32 	%f216, %f214, %f210, %f215;
	selp.f32 	%f217, 0fBE2AAAA8, 0fBEFFFFFF, %p35;
	fma.rn.f32 	%f218, %f216, %f210, %f217;
	fma.rn.f32 	%f219, %f218, %f212, %f211;
	and.b32  	%r312, %r310, 2;
	setp.eq.s32 	%p36, %r312, 0;
	mov.f32 	%f220, 0f00000000;
	sub.f32 	%f221, %f220, %f219;
	selp.f32 	%f222, %f219, %f221, %p36;
	fma.rn.f32 	%f42, %f35, %f222, %f34;
	ld.shared.f32 	%f43, [%r5+24];
	mul.lo.s32 	%r313, %r6, 6;
	cvt.rn.f64.u32 	%fd26, %r313;
	mul.f64 	%fd27, %fd26, 0d400921FB54442D18;
	mul.f64 	%fd28, %fd27, 0d3FB0000000000000;
	cvt.rn.f32.f64 	%f44, %fd28;
	mul.f32 	%f223, %f44, 0f3F22F983;
	cvt.rni.s32.f32 	%r522, %f223;
	cvt.rn.f32.s32 	%f224, %r522;
	fma.rn.f32 	%f225, %f224, 0fBFC90FDA, %f44;
	fma.rn.f32 	%f226, %f224, 0fB3A22168, %f225;
	fma.rn.f32 	%f417, %f224, 0fA7C234C5, %f226;
	abs.f32 	%f46, %f44;
	setp.ltu.f32 	%p37, %f46, 0f47CE4780;
	@%p37 bra 	$L__BB8_49;
	setp.eq.f32 	%p38, %f46, 0f7F800000;
	@%p38 bra 	$L__BB8_48;
	mov.b32 	%r78, %f44;
	shl.b32 	%r315, %r78, 8;
	or.b32  	%r79, %r315, -2147483648;
	mov.b64 	%rd238, 0;
	mov.b32 	%r519, 0;
	mov.u64 	%rd236, __cudart_i2opi_f;
	mov.u64 	%rd237, %rd1;
$L__BB8_44:
	.pragma "nounroll";
	ld.global.nc.u32 	%r316, [%rd236];
	mad.wide.u32 	%rd148, %r316, %r79, %rd238;
	shr.u64 	%rd238, %rd148, 32;
	st.local.u32 	[%rd237], %rd148;
	add.s32 	%r519, %r519, 1;
	add.s64 	%rd237, %rd237, 4;
	add.s64 	%rd236, %rd236, 4;
	setp.ne.s32 	%p39, %r519, 6;
	@%p39 bra 	$L__BB8_44;
	shr.u32 	%r317, %r78, 23;
	st.local.u32 	[%rd1+24], %rd238;
	and.b32  	%r82, %r317, 31;
	and.b32  	%r318, %r317, 224;
	add.s32 	%r319, %r318, -128;
	shr.u32 	%r320, %r319, 5;
	mul.wide.u32 	%rd149, %r320, 4;
	sub.s64 	%rd43, %rd1, %rd149;
	ld.local.u32 	%r520, [%rd43+24];
	ld.local.u32 	%r521, [%rd43+20];
	setp.eq.s32 	%p40, %r82, 0;
	@%p40 bra 	$L__BB8_47;
	shf.l.wrap.b32 	%r520, %r521, %r520, %r82;
	ld.local.u32 	%r321, [%rd43+16];
	shf.l.wrap.b32 	%r521, %r321, %r521, %r82;
$L__BB8_47:
	shr.u32 	%r322, %r520, 30;
	shf.l.wrap.b32 	%r323, %r521, %r520, 2;
	shl.b32 	%r324, %r521, 2;
	shr.u32 	%r325, %r323, 31;
	add.s32 	%r522, %r325, %r322;
	shr.s32 	%r326, %r323, 31;
	xor.b32  	%r327, %r326, %r323;
	xor.b32  	%r328, %r326, %r324;
	cvt.u64.u32 	%rd150, %r327;
	shl.b64 	%rd151, %rd150, 32;
	cvt.u64.u32 	%rd152, %r328;
	or.b64  	%rd153, %rd151, %rd152;
	cvt.rn.f64.s64 	%fd29, %rd153;
	mul.f64 	%fd30, %fd29, 0d3BF921FB54442D19;
	cvt.rn.f32.f64 	%f227, %fd30;
	neg.f32 	%f228, %f227;
	setp.lt.s32 	%p41, %r323, 0;
	selp.f32 	%f417, %f228, %f227, %p41;
	bra.uni 	$L__BB8_49;
$L__BB8_48:
	mov.f32 	%f229, 0f00000000;
	mul.rn.f32 	%f417, %f44, %f229;
	mov.b32 	%r522, 0;
$L__BB8_49:
	add.s32 	%r330, %r522, 1;
	mul.rn.f32 	%f230, %f417, %f417;
	and.b32  	%r331, %r522, 1;
	setp.eq.b32 	%p42, %r331, 1;
	selp.f32 	%f231, %f417, 0f3F800000, %p42;
	fma.rn.f32 	%f232, %f230, %f231, 0f00000000;
	fma.rn.f32 	%f233, %f230, 0f37CBAC00, 0fBAB607ED;
	selp.f32 	%f234, 0fB94D4153, %f233, %p42;
	selp.f32 	%f235, 0f3C0885E4, 0f3D2AAABB, %p42;
	fma.rn.f32 	%f236, %f234, %f230, %f235;
	selp.f32 	%f237, 0fBE2AAAA8, 0fBEFFFFFF, %p42;
	fma.rn.f32 	%f238, %f236, %f230, %f237;
	fma.rn.f32 	%f239, %f238, %f232, %f231;
	and.b32  	%r332, %r330, 2;
	setp.eq.s32 	%p43, %r332, 0;
	mov.f32 	%f240, 0f00000000;
	sub.f32 	%f241, %f240, %f239;
	selp.f32 	%f242, %f239, %f241, %p43;
	fma.rn.f32 	%f50, %f43, %f242, %f42;
	ld.shared.f32 	%f51, [%r5+28];
	mul.lo.s32 	%r333, %r6, 7;
	cvt.rn.f64.u32 	%fd31, %r333;
	mul.f64 	%fd32, %fd31, 0d400921FB54442D18;
	mul.f64 	%fd33, %fd32, 0d3FB0000000000000;
	cvt.rn.f32.f64 	%f52, %fd33;
	mul.f32 	%f243, %f52, 0f3F22F983;
	cvt.rni.s32.f32 	%r526, %f243;
	cvt.rn.f32.s32 	%f244, %r526;
	fma.rn.f32 	%f245, %f244, 0fBFC90FDA, %f52;
	fma.rn.f32 	%f246, %f244, 0fB3A22168, %f245;
	fma.rn.f32 	%f418, %f244, 0fA7C234C5, %f246;
	abs.f32 	%f54, %f52;
	setp.ltu.f32 	%p44, %f54, 0f47CE4780;
	@%p44 bra 	$L__BB8_57;
	setp.eq.f32 	%p45, %f54, 0f7F800000;
	@%p45 bra 	$L__BB8_56;
	mov.b32 	%r92, %f52;
	shl.b32 	%r335, %r92, 8;
	or.b32  	%r93, %r335, -2147483648;
	mov.b64 	%rd241, 0;
	mov.b32 	%r523, 0;
	mov.u64 	%rd239, __cudart_i2opi_f;
	mov.u64 	%rd240, %rd1;
$L__BB8_52:
	.pragma "nounroll";
	ld.global.nc.u32 	%r336, [%rd239];
	mad.wide.u32 	%rd156, %r336, %r93, %rd241;
	shr.u64 	%rd241, %rd156, 32;
	st.local.u32 	[%rd240], %rd156;
	add.s32 	%r523, %r523, 1;
	add.s64 	%rd240, %rd240, 4;
	add.s64 	%rd239, %rd239, 4;
	setp.ne.s32 	%p46, %r523, 6;
	@%p46 bra 	$L__BB8_52;
	shr.u32 	%r337, %r92, 23;
	st.local.u32 	[%rd1+24], %rd241;
	and.b32  	%r96, %r337, 31;
	and.b32  	%r338, %r337, 224;
	add.s32 	%r339, %r338, -128;
	shr.u32 	%r340, %r339, 5;
	mul.wide.u32 	%rd157, %r340, 4;
	sub.s64 	%rd50, %rd1, %rd157;
	ld.local.u32 	%r524, [%rd50+24];
	ld.local.u32 	%r525, [%rd50+20];
	setp.eq.s32 	%p47, %r96, 0;
	@%p47 bra 	$L__BB8_55;
	shf.l.wrap.b32 	%r524, %r525, %r524, %r96;
	ld.local.u32 	%r341, [%rd50+16];
	shf.l.wrap.b32 	%r525, %r341, %r525, %r96;
$L__BB8_55:
	shr.u32 	%r342, %r524, 30;
	shf.l.wrap.b32 	%r343, %r525, %r524, 2;
	shl.b32 	%r344, %r525, 2;
	shr.u32 	%r345, %r343, 31;
	add.s32 	%r526, %r345, %r342;
	shr.s32 	%r346, %r343, 31;
	xor.b32  	%r347, %r346, %r343;
	xor.b32  	%r348, %r346, %r344;
	cvt.u64.u32 	%rd158, %r347;
	shl.b64 	%rd159, %rd158, 32;
	cvt.u64.u32 	%rd160, %r348;
	or.b64  	%rd161, %rd159, %rd160;
	cvt.rn.f64.s64 	%fd34, %rd161;
	mul.f64 	%fd35, %fd34, 0d3BF921FB54442D19;
	cvt.rn.f32.f64 	%f247, %fd35;
	neg.f32 	%f248, %f247;
	setp.lt.s32 	%p48, %r343, 0;
	selp.f32 	%f418, %f248, %f247, %p48;
	bra.uni 	$L__BB8_57;
$L__BB8_56:
	mov.f32 	%f249, 0f00000000;
	mul.rn.f32 	%f418, %f52, %f249;
	mov.b32 	%r526, 0;
$L__BB8_57:
	add.s32 	%r350, %r526, 1;
	mul.rn.f32 	%f250, %f418, %f418;
	and.b32  	%r351, %r526, 1;
	setp.eq.b32 	%p49, %r351, 1;
	selp.f32 	%f251, %f418, 0f3F800000, %p49;
	fma.rn.f32 	%f252, %f250, %f251, 0f00000000;
	fma.rn.f32 	%f253, %f250, 0f37CBAC00, 0fBAB607ED;
	selp.f32 	%f254, 0fB94D4153, %f253, %p49;
	selp.f32 	%f255, 0f3C0885E4, 0f3D2AAABB, %p49;
	fma.rn.f32 	%f256, %f254, %f250, %f255;
	selp.f32 	%f257, 0fBE2AAAA8, 0fBEFFFFFF, %p49;
	fma.rn.f32 	%f258, %f256, %f250, %f257;
	fma.rn.f32 	%f259, %f258, %f252, %f251;
	and.b32  	%r352, %r350, 2;
	setp.eq.s32 	%p50, %r352, 0;
	mov.f32 	%f260, 0f00000000;
	sub.f32 	%f261, %f260, %f259;
	selp.f32 	%f262, %f259, %f261, %p50;
	fma.rn.f32 	%f263, %f51, %f262, %f50;
	mov.u32 	%r354, _ZZ10idctKernelPfPiiE6s_temp;
	add.s32 	%r105, %r354, %r211;
	add.s32 	%r356, %r105, %r209;
	st.shared.f32 	[%r356], %f263;
	bar.sync 	0;
	shl.b32 	%r357, %r2, 1;
	or.b32  	%r106, %r357, 1;
	ld.shared.f32 	%f264, [%r105];
	mul.f32 	%f265, %f264, 0f3F3504F3;
	fma.rn.f32 	%f58, %f265, %f1, 0f00000000;
	ld.shared.f32 	%f59, [%r105+32];
	cvt.rn.f64.u32 	%fd36, %r106;
	mul.f64 	%fd37, %fd36, 0d400921FB54442D18;
	mul.f64 	%fd38, %fd37, 0d3FB0000000000000;
	cvt.rn.f32.f64 	%f60, %fd38;
	mul.f32 	%f266, %f60, 0f3F22F983;
	cvt.rni.s32.f32 	%r530, %f266;
	cvt.rn.f32.s32 	%f267, %r530;
	fma.rn.f32 	%f268, %f267, 0fBFC90FDA, %f60;
	fma.rn.f32 	%f269, %f267, 0fB3A22168, %f268;
	fma.rn.f32 	%f419, %f267, 0fA7C234C5, %f269;
	abs.f32 	%f62, %f60;
	setp.ltu.f32 	%p51, %f62, 0f47CE4780;
	@%p51 bra 	$L__BB8_65;
	setp.eq.f32 	%p52, %f62, 0f7F800000;
	@%p52 bra 	$L__BB8_64;
	mov.b32 	%r108, %f60;
	shl.b32 	%r359, %r108, 8;
	or.b32  	%r109, %r359, -2147483648;
	mov.b64 	%rd244, 0;
	mov.b32 	%r527, 0;
	mov.u64 	%rd242, __cudart_i2opi_f;
	mov.u64 	%rd243, %rd1;
$L__BB8_60:
	.pragma "nounroll";
	ld.global.nc.u32 	%r360, [%rd242];
	mad.wide.u32 	%rd164, %r360, %r109, %rd244;
	shr.u64 	%rd244, %rd164, 32;
	st.local.u32 	[%rd243], %rd164;
	add.s32 	%r527, %r527, 1;
	add.s64 	%rd243, %rd243, 4;
	add.s64 	%rd242, %rd242, 4;
	setp.ne.s32 	%p53, %r527, 6;
	@%p53 bra 	$L__BB8_60;
	shr.u32 	%r361, %r108, 23;
	st.local.u32 	[%rd1+24], %rd244;
	and.b32  	%r112, %r361, 31;
	and.b32  	%r362, %r361, 224;
	add.s32 	%r363, %r362, -128;
	shr.u32 	%r364, %r363, 5;
	mul.wide.u32 	%rd165, %r364, 4;
	sub.s64 	%rd57, %rd1, %rd165;
	ld.local.u32 	%r528, [%rd57+24];
	ld.local.u32 	%r529, [%rd57+20];
	setp.eq.s32 	%p54, %r112, 0;
	@%p54 bra 	$L__BB8_63;
	shf.l.wrap.b32 	%r528, %r529, %r528, %r112;
	ld.local.u32 	%r365, [%rd57+16];
	shf.l.wrap.b32 	%r529, %r365, %r529, %r112;
$L__BB8_63:
	shr.u32 	%r366, %r528, 30;
	shf.l.wrap.b32 	%r367, %r529, %r528, 2;
	shl.b32 	%r368, %r529, 2;
	shr.u32 	%r369, %r367, 31;
	add.s32 	%r530, %r369, %r366;
	shr.s32 	%r370, %r367, 31;
	xor.b32  	%r371, %r370, %r367;
	xor.b32  	%r372, %r370, %r368;
	cvt.u64.u32 	%rd166, %r371;
	shl.b64 	%rd167, %rd166, 32;
	cvt.u64.u32 	%rd168, %r372;
	or.b64  	%rd169, %rd167, %rd168;
	cvt.rn.f64.s64 	%fd39, %rd169;
	mul.f64 	%fd40, %fd39, 0d3BF921FB54442D19;
	cvt.rn.f32.f64 	%f270, %fd40;
	neg.f32 	%f271, %f270;
	setp.lt.s32 	%p55, %r367, 0;
	selp.f32 	%f419, %f271, %f270, %p55;
	bra.uni 	$L__BB8_65;
$L__BB8_64:
	mov.f32 	%f272, 0f00000000;
	mul.rn.f32 	%f419, %f60, %f272;
	mov.b32 	%r530, 0;
$L__BB8_65:
	add.s32 	%r374, %r530, 1;
	mul.rn.f32 	%f273, %f419, %f419;
	and.b32  	%r375, %r530, 1;
	setp.eq.b32 	%p56, %r375, 1;
	selp.f32 	%f274, %f419, 0f3F800000, %p56;
	fma.rn.f32 	%f275, %f273, %f274, 0f00000000;
	fma.rn.f32 	%f276, %f273, 0f37CBAC00, 0fBAB607ED;
	selp.f32 	%f277, 0fB94D4153, %f276, %p56;
	selp.f32 	%f278, 0f3C0885E4, 0f3D2AAABB, %p56;
	fma.rn.f32 	%f279, %f277, %f273, %f278;
	selp.f32 	%f280, 0fBE2AAAA8, 0fBEFFFFFF, %p56;
	fma.rn.f32 	%f281, %f279, %f273, %f280;
	fma.rn.f32 	%f282, %f281, %f275, %f274;
	and.b32  	%r376, %r374, 2;
	setp.eq.s32 	%p57, %r376, 0;
	mov.f32 	%f283, 0f00000000;
	sub.f32 	%f284, %f283, %f282;
	selp.f32 	%f285, %f282, %f284, %p57;
	fma.rn.f32 	%f66, %f59, %f285, %f58;
	ld.shared.f32 	%f67, [%r105+64];
	shl.b32 	%r377, %r106, 1;
	cvt.rn.f64.u32 	%fd41, %r377;
	mul.f64 	%fd42, %fd41, 0d400921FB54442D18;
	mul.f64 	%fd43, %fd42, 0d3FB0000000000000;
	cvt.rn.f32.f64 	%f68, %fd43;
	mul.f32 	%f286, %f68, 0f3F22F983;
	cvt.rni.s32.f32 	%r534, %f286;
	cvt.rn.f32.s32 	%f287, %r534;
	fma.rn.f32 	%f288, %f287, 0fBFC90FDA, %f68;
	fma.rn.f32 	%f289, %f287, 0fB3A22168, %f288;
	fma.rn.f32 	%f420, %f287, 0fA7C234C5, %f289;
	abs.f32 	%f70, %f68;
	setp.ltu.f32 	%p58, %f70, 0f47CE4780;
	@%p58 bra 	$L__BB8_73;
	setp.eq.f32 	%p59, %f70, 0f7F800000;
	@%p59 bra 	$L__BB8_72;
	mov.b32 	%r122, %f68;
	shl.b32 	%r379, %r122, 8;
	or.b32  	%r123, %r379, -2147483648;
	mov.b64 	%rd247, 0;
	mov.b32 	%r531, 0;
	mov.u64 	%rd245, __cudart_i2opi_f;
	mov.u64 	%rd246, %rd1;
$L__BB8_68:
	.pragma "nounroll";
	ld.global.nc.u32 	%r380, [%rd245];
	mad.wide.u32 	%rd172, %r380, %r123, %rd247;
	shr.u64 	%rd247, %rd172, 32;
	st.local.u32 	[%rd246], %rd172;
	add.s32 	%r531, %r531, 1;
	add.s64 	%rd246, %rd246, 4;
	add.s64 	%rd245, %rd245, 4;
	setp.ne.s32 	%p60, %r531, 6;
	@%p60 bra 	$L__BB8_68;
	shr.u32 	%r381, %r122, 23;
	st.local.u32 	[%rd1+24], %rd247;
	and.b32  	%r126, %r381, 31;
	and.b32  	%r382, %r381, 224;
	add.s32 	%r383, %r382, -128;
	shr.u32 	%r384, %r383, 5;
	mul.wide.u32 	%rd173, %r384, 4;
	sub.s64 	%rd64, %rd1, %rd173;
	ld.local.u32 	%r532, [%rd64+24];
	ld.local.u32 	%r533, [%rd64+20];
	setp.eq.s32 	%p61, %r126, 0;
	@%p61 bra 	$L__BB8_71;
	shf.l.wrap.b32 	%r532, %r533, %r532, %r126;
	ld.local.u32 	%r385, [%rd64+16];
	shf.l.wrap.b32 	%r533, %r385, %r533, %r126;
$L__BB8_71:
	shr.u32 	%r386, %r532, 30;
	shf.l.wrap.b32 	%r387, %r533, %r532, 2;
	shl.b32 	%r388, %r533, 2;
	shr.u32 	%r389, %r387, 31;
	add.s32 	%r534, %r389, %r386;
	shr.s32 	%r390, %r387, 31;
	xor.b32  	%r391, %r390, %r387;
	xor.b32  	%r392, %r390, %r388;
	cvt.u64.u32 	%rd174, %r391;
	shl.b64 	%rd175, %rd174, 32;
	cvt.u64.u32 	%rd176, %r392;
	or.b64  	%rd177, %rd175, %rd176;
	cvt.rn.f64.s64 	%fd44, %rd177;
	mul.f64 	%fd45, %fd44, 0d3BF921FB54442D19;
	cvt.rn.f32.f64 	%f290, %fd45;
	neg.f32 	%f291, %f290;
	setp.lt.s32 	%p62, %r387, 0;
	selp.f32 	%f420, %f291, %f290, %p62;
	bra.uni 	$L__BB8_73;
$L__BB8_72:
	mov.f32 	%f292, 0f00000000;
	mul.rn.f32 	%f420, %f68, %f292;
	mov.b32 	%r534, 0;
$L__BB8_73:
	add.s32 	%r394, %r534, 1;
	mul.rn.f32 	%f293, %f420, %f420;
	and.b32  	%r395, %r534, 1;
	setp.eq.b32 	%p63, %r395, 1;
	selp.f32 	%f294, %f420, 0f3F800000, %p63;
	fma.rn.f32 	%f295, %f293, %f294, 0f00000000;
	fma.rn.f32 	%f296, %f293, 0f37CBAC00, 0fBAB607ED;
	selp.f32 	%f297, 0fB94D4153, %f296, %p63;
	selp.f32 	%f298, 0f3C0885E4, 0f3D2AAABB, %p63;
	fma.rn.f32 	%f299, %f297, %f293, %f298;
	selp.f32 	%f300, 0fBE2AAAA8, 0fBEFFFFFF, %p63;
	fma.rn.f32 	%f301, %f299, %f293, %f300;
	fma.rn.f32 	%f302, %f301, %f295, %f294;
	and.b32  	%r396, %r394, 2;
	setp.eq.s32 	%p64, %r396, 0;
	mov.f32 	%f303, 0f00000000;
	sub.f32 	%f304, %f303, %f302;
	selp.f32 	%f305, %f302, %f304, %p64;
	fma.rn.f32 	%f74, %f67, %f305, %f66;
	ld.shared.f32 	%f75, [%r105+96];
	mul.lo.s32 	%r397, %r106, 3;
	cvt.rn.f64.u32 	%fd46, %r397;
	mul.f64 	%fd47, %fd46, 0d400921FB54442D18;
	mul.f64 	%fd48, %fd47, 0d3FB0000000000000;
	cvt.rn.f32.f64 	%f76, %fd48;
	mul.f32 	%f306, %f76, 0f3F22F983;
	cvt.rni.s32.f32 	%r538, %f306;
	cvt.rn.f32.s32 	%f307, %r538;
	fma.rn.f32 	%f308, %f307, 0fBFC90FDA, %f76;
	fma.rn.f32 	%f309, %f307, 0fB3A22168, %f308;
	fma.rn.f32 	%f421, %f307, 0fA7C234C5, %f309;
	abs.f32 	%f78, %f76;
	setp.ltu.f32 	%p65, %f78, 0f47CE4780;
	@%p65 bra 	$L__BB8_81;
	setp.eq.f32 	%p66, %f78, 0f7F800000;
	@%p66 bra 	$L__BB8_80;
	mov.b32 	%r136, %f76;
	shl.b32 	%r399, %r136, 8;
	or.b32  	%r137, %r399, -2147483648;
	mov.b64 	%rd250, 0;
	mov.b32 	%r535, 0;
	mov.u64 	%rd248, __cudart_i2opi_f;
	mov.u64 	%rd249, %rd1;
$L__BB8_76:
	.pragma "nounroll";
	ld.global.nc.u32 	%r400, [%rd248];
	mad.wide.u32 	%rd180, %r400, %r137, %rd250;
	shr.u64 	%rd250, %rd180, 32;
	st.local.u32 	[%rd249], %rd180;
	add.s32 	%r535, %r535, 1;
	add.s64 	%rd249, %rd249, 4;
	add.s64 	%rd248, %rd248, 4;
	setp.ne.s32 	%p67, %r535, 6;
	@%p67 bra 	$L__BB8_76;
	shr.u32 	%r401, %r136, 23;
	st.local.u32 	[%rd1+24], %rd250;
	and.b32  	%r140, %r401, 31;
	and.b32  	%r402, %r401, 224;
	add.s32 	%r403, %r402, -128;
	shr.u32 	%r404, %r403, 5;
	mul.wide.u32 	%rd181, %r404, 4;
	sub.s64 	%rd71, %rd1, %rd181;
	ld.local.u32 	%r536, [%rd71+24];
	ld.local.u32 	%r537, [%rd71+20];
	setp.eq.s32 	%p68, %r140, 0;
	@%p68 bra 	$L__BB8_79;
	shf.l.wrap.b32 	%r536, %r537, %r536, %r140;
	ld.local.u32 	%r405, [%rd71+16];
	shf.l.wrap.b32 	%r537, %r405, %r537, %r140;
$L__BB8_79:
	shr.u32 	%r406, %r536, 30;
	shf.l.wrap.b32 	%r407, %r537, %r536, 2;
	shl.b32 	%r408, %r537, 2;
	shr.u32 	%r409, %r407, 31;
	add.s32 	%r538, %r409, %r406;
	shr.s32 	%r410, %r407, 31;
	xor.b32  	%r411, %r410, %r407;
	xor.b32  	%r412, %r410, %r408;
	cvt.u64.u32 	%rd182, %r411;
	shl.b64 	%rd183, %rd182, 32;
	cvt.u64.u32 	%rd184, %r412;
	or.b64  	%rd185, %rd183, %rd184;
	cvt.rn.f64.s64 	%fd49, %rd185;
	mul.f64 	%fd50, %fd49, 0d3BF921FB54442D19;
	cvt.rn.f32.f64 	%f310, %fd50;
	neg.f32 	%f311, %f310;
	setp.lt.s32 	%p69, %r407, 0;
	selp.f32 	%f421, %f311, %f310, %p69;
	bra.uni 	$L__BB8_81;
$L__BB8_80:
	mov.f32 	%f312, 0f00000000;
	mul.rn.f32 	%f421, %f76, %f312;
	mov.b32 	%r538, 0;
$L__BB8_81:
	add.s32 	%r414, %r538, 1;
	mul.rn.f32 	%f313, %f421, %f421;
	and.b32  	%r415, %r538, 1;
	setp.eq.b32 	%p70, %r415, 1;
	selp.f32 	%f314, %f421, 0f3F800000, %p70;
	fma.rn.f32 	%f315, %f313, %f314, 0f00000000;
	fma.rn.f32 	%f316, %f313, 0f37CBAC00, 0fBAB607ED;
	selp.f32 	%f317, 0fB94D4153, %f316, %p70;
	selp.f32 	%f318, 0f3C0885E4, 0f3D2AAABB, %p70;
	fma.rn.f32 	%f319, %f317, %f313, %f318;
	selp.f32 	%f320, 0fBE2AAAA8, 0fBEFFFFFF, %p70;
	fma.rn.f32 	%f321, %f319, %f313, %f320;
	fma.rn.f32 	%f322, %f321, %f315, %f314;
	and.b32  	%r416, %r414, 2;
	setp.eq.s32 	%p71, %r416, 0;
	mov.f32 	%f323, 0f00000000;
	sub.f32 	%f324, %f323, %f322;
	selp.f32 	%f325, %f322, %f324, %p71;
	fma.rn.f32 	%f82, %f75, %f325, %f74;
	ld.shared.f32 	%f83, [%r105+128];
	shl.b32 	%r417, %r106, 2;
	cvt.rn.f64.u32 	%fd51, %r417;
	mul.f64 	%fd52, %fd51, 0d400921FB54442D18;
	mul.f64 	%fd53, %fd52, 0d3FB0000000000000;
	cvt.rn.f32.f64 	%f84, %fd53;
	mul.f32 	%f326, %f84, 0f3F22F983;
	cvt.rni.s32.f32 	%r542, %f326;
	cvt.rn.f32.s32 	%f327, %r542;
	fma.rn.f32 	%f328, %f327, 0fBFC90FDA, %f84;
	fma.rn.f32 	%f329, %f327, 0fB3A22168, %f328;
	fma.rn.f32 	%f422, %f327, 0fA7C234C5, %f329;
	abs.f32 	%f86, %f84;
	setp.ltu.f32 	%p72, %f86, 0f47CE4780;
	@%p72 bra 	$L__BB8_89;
	setp.eq.f32 	%p73, %f86, 0f7F800000;
	@%p73 bra 	$L__BB8_88;
	mov.b32 	%r150, %f84;
	shl.b32 	%r419, %r150, 8;
	or.b32  	%r151, %r419, -2147483648;
	mov.b64 	%rd253, 0;
	mov.b32 	%r539, 0;
	mov.u64 	%rd251, __cudart_i2opi_f;
	mov.u64 	%rd252, %rd1;
$L__BB8_84:
	.pragma "nounroll";
	ld.global.nc.u32 	%r420, [%rd251];
	mad.wide.u32 	%rd188, %r420, %r151, %rd253;
	shr.u64 	%rd253, %rd188, 32;
	st.local.u32 	[%rd252], %rd188;
	add.s32 	%r539, %r539, 1;
	add.s64 	%rd252, %rd252, 4;
	add.s64 	%rd251, %rd251, 4;
	setp.ne.s32 	%p74, %r539, 6;
	@%p74 bra 	$L__BB8_84;
	shr.u32 	%r421, %r150, 23;
	st.local.u32 	[%rd1+24], %rd253;
	and.b32  	%r154, %r421, 31;
	and.b32  	%r422, %r421, 224;
	add.s32 	%r423, %r422, -128;
	shr.u32 	%r424, %r423, 5;
	mul.wide.u32 	%rd189, %r424, 4;
	sub.s64 	%rd78, %rd1, %rd189;
	ld.local.u32 	%r540, [%rd78+24];
	ld.local.u32 	%r541, [%rd78+20];
	setp.eq.s32 	%p75, %r154, 0;
	@%p75 bra 	$L__BB8_87;
	shf.l.wrap.b32 	%r540, %r541, %r540, %r154;
	ld.local.u32 	%r425, [%rd78+16];
	shf.l.wrap.b32 	%r541, %r425, %r541, %r154;
$L__BB8_87:
	shr.u32 	%r426, %r540, 30;
	shf.l.wrap.b32 	%r427, %r541, %r540, 2;
	shl.b32 	%r428, %r541, 2;
	shr.u32 	%r429, %r427, 31;
	add.s32 	%r542, %r429, %r426;
	shr.s32 	%r430, %r427, 31;
	xor.b32  	%r431, %r430, %r427;
	xor.b32  	%r432, %r430, %r428;
	cvt.u64.u32 	%rd190, %r431;
	shl.b64 	%rd191, %rd190, 32;
	cvt.u64.u32 	%rd192, %r432;
	or.b64  	%rd193, %rd191, %rd192;
	cvt.rn.f64.s64 	%fd54, %rd193;
	mul.f64 	%fd55, %fd54, 0d3BF921FB54442D19;
	cvt.rn.f32.f64 	%f330, %fd55;
	neg.f32 	%f331, %f330;
	setp.lt.s32 	%p76, %r427, 0;
	selp.f32 	%f422, %f331, %f330, %p76;
	bra.uni 	$L__BB8_89;
$L__BB8_88:
	mov.f32 	%f332, 0f00000000;
	mul.rn.f32 	%f422, %f84, %f332;
	mov.b32 	%r542, 0;
$L__BB8_89:
	add.s32 	%r434, %r542, 1;
	mul.rn.f32 	%f333, %f422, %f422;
	and.b32  	%r435, %r542, 1;
	setp.eq.b32 	%p77, %r435, 1;
	selp.f32 	%f334, %f422, 0f3F800000, %p77;
	fma.rn.f32 	%f335, %f333, %f334, 0f00000000;
	fma.rn.f32 	%f336, %f333, 0f37CBAC00, 0fBAB607ED;
	selp.f32 	%f337, 0fB94D4153, %f336, %p77;
	selp.f32 	%f338, 0f3C0885E4, 0f3D2AAABB, %p77;
	fma.rn.f32 	%f339, %f337, %f333, %f338;
	selp.f32 	%f340, 0fBE2AAAA8, 0fBEFFFFFF, %p77;
	fma.rn.f32 	%f341, %f339, %f333, %f340;
	fma.rn.f32 	%f342, %f341, %f335, %f334;
	and.b32  	%r436, %r434, 2;
	setp.eq.s32 	%p78, %r436, 0;
	mov.f32 	%f343, 0f00000000;
	sub.f32 	%f344, %f343, %f342;
	selp.f32 	%f345, %f342, %f344, %p78;
	fma.rn.f32 	%f90, %f83, %f345, %f82;
	ld.shared.f32 	%f91, [%r105+160];
	mul.lo.s32 	%r437, %r106, 5;
	cvt.rn.f64.u32 	%fd56, %r437;
	mul.f64 	%fd57, %fd56, 0d400921FB54442D18;
	mul.f64 	%fd58, %fd57, 0d3FB0000000000000;
	cvt.rn.f32.f64 	%f92, %fd58;
	mul.f32 	%f346, %f92, 0f3F22F983;
	cvt.rni.s32.f32 	%r546, %f346;
	cvt.rn.f32.s32 	%f347, %r546;
	fma.rn.f32 	%f348, %f347, 0fBFC90FDA, %f92;
	fma.rn.f32 	%f349, %f347, 0fB3A22168, %f348;
	fma.rn.f32 	%f423, %f347, 0fA7C234C5, %f349;
	abs.f32 	%f94, %f92;
	setp.ltu.f32 	%p79, %f94, 0f47CE4780;
	@%p79 bra 	$L__BB8_97;
	setp.eq.f32 	%p80, %f94, 0f7F800000;
	@%p80 bra 	$L__BB8_96;
	mov.b32 	%r164, %f92;
	shl.b32 	%r439, %r164, 8;
	or.b32  	%r165, %r439, -2147483648;
	mov.b64 	%rd256, 0;
	mov.b32 	%r543, 0;
	mov.u64 	%rd254, __cudart_i2opi_f;
	mov.u64 	%rd255, %rd1;
$L__BB8_92:
	.pragma "nounroll";
	ld.global.nc.u32 	%r440, [%rd254];
	mad.wide.u32 	%rd196, %r440, %r165, %rd256;
	shr.u64 	%rd256, %rd196, 32;
	st.local.u32 	[%rd255], %rd196;
	add.s32 	%r543, %r543, 1;
	add.s64 	%rd255, %rd255, 4;
	add.s64 	%rd254, %rd254, 4;
	setp.ne.s32 	%p81, %r543, 6;
	@%p81 bra 	$L__BB8_92;
	shr.u32 	%r441, %r164, 23;
	st.local.u32 	[%rd1+24], %rd256;
	and.b32  	%r168, %r441, 31;
	and.b32  	%r442, %r441, 224;
	add.s32 	%r443, %r442, -128;
	shr.u32 	%r444, %r443, 5;
	mul.wide.u32 	%rd197, %r444, 4;
	sub.s64 	%rd85, %rd1, %rd197;
	ld.local.u32 	%r544, [%rd85+24];
	ld.local.u32 	%r545, [%rd85+20];
	setp.eq.s32 	%p82, %r168, 0;
	@%p82 bra 	$L__BB8_95;
	shf.l.wrap.b32 	%r544, %r545, %r544, %r168;
	ld.local.u32 	%r445, [%rd85+16];
	shf.l.wrap.b32 	%r545, %r445, %r545, %r168;
$L__BB8_95:
	shr.u32 	%r446, %r544, 30;
	shf.l.wrap.b32 	%r447, %r545, %r544, 2;
	shl.b32 	%r448, %r545, 2;
	shr.u32 	%r449, %r447, 31;
	add.s32 	%r546, %r449, %r446;
	shr.s32 	%r450, %r447, 31;
	xor.b32  	%r451, %r450, %r447;
	xor.b32  	%r452, %r450, %r448;
	cvt.u64.u32 	%rd198, %r451;
	shl.b64 	%rd199, %rd198, 32;
	cvt.u64.u32 	%rd200, %r452;
	or.b64  	%rd201, %rd199, %rd200;
	cvt.rn.f64.s64 	%fd59, %rd201;
	mul.f64 	%fd60, %fd59, 0d3BF921FB54442D19;
	cvt.rn.f32.f64 	%f350, %fd60;
	neg.f32 	%f351, %f350;
	setp.lt.s32 	%p83, %r447, 0;
	selp.f32 	%f423, %f351, %f350, %p83;
	bra.uni 	$L__BB8_97;
$L__BB8_96:
	mov.f32 	%f352, 0f00000000;
	mul.rn.f32 	%f423, %f92, %f352;
	mov.b32 	%r546, 0;
$L__BB8_97:
	add.s32 	%r454, %r546, 1;
	mul.rn.f32 	%f353, %f423, %f423;
	and.b32  	%r455, %r546, 1;
	setp.eq.b32 	%p84, %r455, 1;
	selp.f32 	%f354, %f423, 0f3F800000, %p84;
	fma.rn.f32 	%f355, %f353, %f354, 0f00000000;
	fma.rn.f32 	%f356, %f353, 0f37CBAC00, 0fBAB607ED;
	selp.f32 	%f357, 0fB94D4153, %f356, %p84;
	selp.f32 	%f358, 0f3C0885E4, 0f3D2AAABB, %p84;
	fma.rn.f32 	%f359, %f357, %f353, %f358;
	selp.f32 	%f360, 0fBE2AAAA8, 0fBEFFFFFF, %p84;
	fma.rn.f32 	%f361, %f359, %f353, %f360;
	fma.rn.f32 	%f362, %f361, %f355, %f354;
	and.b32  	%r456, %r454, 2;
	setp.eq.s32 	%p85, %r456, 0;
	mov.f32 	%f363, 0f00000000;
	sub.f32 	%f364, %f363, %f362;
	selp.f32 	%f365, %f362, %f364, %p85;
	fma.rn.f32 	%f98, %f91, %f365, %f90;
	ld.shared.f32 	%f99, [%r105+192];
	mul.lo.s32 	%r457, %r106, 6;
	cvt.rn.f64.u32 	%fd61, %r457;
	mul.f64 	%fd62, %fd61, 0d400921FB54442D18;
	mul.f64 	%fd63, %fd62, 0d3FB0000000000000;
	cvt.rn.f32.f64 	%f100, %fd63;
	mul.f32 	%f366, %f100, 0f3F22F983;
	cvt.rni.s32.f32 	%r550, %f366;
	cvt.rn.f32.s32 	%f367, %r550;
	fma.rn.f32 	%f368, %f367, 0fBFC90FDA, %f100;
	fma.rn.f32 	%f369, %f367, 0fB3A22168, %f368;
	fma.rn.f32 	%f424, %f367, 0fA7C234C5, %f369;
	abs.f32 	%f102, %f100;
	setp.ltu.f32 	%p86, %f102, 0f47CE4780;
	@%p86 bra 	$L__BB8_105;
	setp.eq.f32 	%p87, %f102, 0f7F800000;
	@%p87 bra 	$L__BB8_104;
	mov.b32 	%r178, %f100;
	shl.b32 	%r459, %r178, 8;
	or.b32  	%r179, %r459, -2147483648;
	mov.b64 	%rd259, 0;
	mov.b32 	%r547, 0;
	mov.u64 	%rd257, __cudart_i2opi_f;
	mov.u64 	%rd258, %rd1;
$L__BB8_100:
	.pragma "nounroll";
	ld.global.nc.u32 	%r460, [%rd257];
	mad.wide.u32 	%rd204, %r460, %r179, %rd259;
	shr.u64 	%rd259, %rd204, 32;
	st.local.u32 	[%rd258], %rd204;
	add.s32 	%r547, %r547, 1;
	add.s64 	%rd258, %rd258, 4;
	add.s64 	%rd257, %rd257, 4;
	setp.ne.s32 	%p88, %r547, 6;
	@%p88 bra 	$L__BB8_100;
	shr.u32 	%r461, %r178, 23;
	st.local.u32 	[%rd1+24], %rd259;
	and.b32  	%r182, %r461, 31;
	and.b32  	%r462, %r461, 224;
	add.s32 	%r463, %r462, -128;
	shr.u32 	%r464, %r463, 5;
	mul.wide.u32 	%rd205, %r464, 4;
	sub.s64 	%rd92, %rd1, %rd205;
	ld.local.u32 	%r548, [%rd92+24];
	ld.local.u32 	%r549, [%rd92+20];
	setp.eq.s32 	%p89, %r182, 0;
	@%p89 bra 	$L__BB8_103;
	shf.l.wrap.b32 	%r548, %r549, %r548, %r182;
	ld.local.u32 	%r465, [%rd92+16];
	shf.l.wrap.b32 	%r549, %r465, %r549, %r182;
$L__BB8_103:
	shr.u32 	%r466, %r548, 30;
	shf.l.wrap.b32 	%r467, %r549, %r548, 2;
	shl.b32 	%r468, %r549, 2;
	shr.u32 	%r469, %r467, 31;
	add.s32 	%r550, %r469, %r466;
	shr.s32 	%r470, %r467, 31;
	xor.b32  	%r471, %r470, %r467;
	xor.b32  	%r472, %r470, %r468;
	cvt.u64.u32 	%rd206, %r471;
	shl.b64 	%rd207, %rd206, 32;
	cvt.u64.u32 	%rd208, %r472;
	or.b64  	%rd209, %rd207, %rd208;
	cvt.rn.f64.s64 	%fd64, %rd209;
	mul.f64 	%fd65, %fd64, 0d3BF921FB54442D19;
	cvt.rn.f32.f64 	%f370, %fd65;
	neg.f32 	%f371, %f370;
	setp.lt.s32 	%p90, %r467, 0;
	selp.f32 	%f424, %f371, %f370, %p90;
	bra.uni 	$L__BB8_105;
$L__BB8_104:
	mov.f32 	%f372, 0f00000000;
	mul.rn.f32 	%f424, %f100, %f372;
	mov.b32 	%r550, 0;
$L__BB8_105:
	add.s32 	%r474, %r550, 1;
	mul.rn.f32 	%f373, %f424, %f424;
	and.b32  	%r475, %r550, 1;
	setp.eq.b32 	%p91, %r475, 1;
	selp.f32 	%f374, %f424, 0f3F800000, %p91;
	fma.rn.f32 	%f375, %f373, %f374, 0f00000000;
	fma.rn.f32 	%f376, %f373, 0f37CBAC00, 0fBAB607ED;
	selp.f32 	%f377, 0fB94D4153, %f376, %p91;
	selp.f32 	%f378, 0f3C0885E4, 0f3D2AAABB, %p91;
	fma.rn.f32 	%f379, %f377, %f373, %f378;
	selp.f32 	%f380, 0fBE2AAAA8, 0fBEFFFFFF, %p91;
	fma.rn.f32 	%f381, %f379, %f373, %f380;
	fma.rn.f32 	%f382, %f381, %f375, %f374;
	and.b32  	%r476, %r474, 2;
	setp.eq.s32 	%p92, %r476, 0;
	mov.f32 	%f383, 0f00000000;
	sub.f32 	%f384, %f383, %f382;
	selp.f32 	%f385, %f382, %f384, %p92;
	fma.rn.f32 	%f106, %f99, %f385, %f98;
	ld.shared.f32 	%f107, [%r105+224];
	mul.lo.s32 	%r477, %r106, 7;
	cvt.rn.f64.u32 	%fd66, %r477;
	mul.f64 	%fd67, %fd66, 0d400921FB54442D18;
	mul.f64 	%fd68, %fd67, 0d3FB0000000000000;
	cvt.rn.f32.f64 	%f108, %fd68;
	mul.f32 	%f386, %f108, 0f3F22F983;
	cvt.rni.s32.f32 	%r554, %f386;
	cvt.rn.f32.s32 	%f387, %r554;
	fma.rn.f32 	%f388, %f387, 0fBFC90FDA, %f108;
	fma.rn.f32 	%f389, %f387, 0fB3A22168, %f388;
	fma.rn.f32 	%f425, %f387, 0fA7C234C5, %f389;
	abs.f32 	%f110, %f108;
	setp.ltu.f32 	%p93, %f110, 0f47CE4780;
	@%p93 bra 	$L__BB8_113;
	setp.eq.f32 	%p94, %f110, 0f7F800000;
	@%p94 bra 	$L__BB8_112;
	mov.b32 	%r192, %f108;
	shl.b32 	%r479, %r192, 8;
	or.b32  	%r193, %r479, -2147483648;
	mov.b64 	%rd262, 0;
	mov.b32 	%r551, 0;
	mov.u64 	%rd260, __cudart_i2opi_f;
	mov.u64 	%rd261, %rd1;
$L__BB8_108:
	.pragma "nounroll";
	ld.global.nc.u32 	%r480, [%rd260];
	mad.wide.u32 	%rd212, %r480, %r193, %rd262;
	shr.u64 	%rd262, %rd212, 32;
	st.local.u32 	[%rd261], %rd212;
	add.s32 	%r551, %r551, 1;
	add.s64 	%rd261, %rd261, 4;
	add.s64 	%rd260, %rd260, 4;
	setp.ne.s32 	%p95, %r551, 6;
	@%p95 bra 	$L__BB8_108;
	shr.u32 	%r481, %r192, 23;
	st.local.u32 	[%rd1+24], %rd262;
	and.b32  	%r196, %r481, 31;
	and.b32  	%r482, %r481, 224;
	add.s32 	%r483, %r482, -128;
	shr.u32 	%r484, %r483, 5;
	mul.wide.u32 	%rd213, %r484, 4;
	sub.s64 	%rd99, %rd1, %rd213;
	ld.local.u32 	%r552, [%rd99+24];
	ld.local.u32 	%r553, [%rd99+20];
	setp.eq.s32 	%p96, %r196, 0;
	@%p96 bra 	$L__BB8_111;
	shf.l.wrap.b32 	%r552, %r553, %r552, %r196;
	ld.local.u32 	%r485, [%rd99+16];
	shf.l.wrap.b32 	%r553, %r485, %r553, %r196;
$L__BB8_111:
	shr.u32 	%r486, %r552, 30;
	shf.l.wrap.b32 	%r487, %r553, %r552, 2;
	shl.b32 	%r488, %r553, 2;
	shr.u32 	%r489, %r487, 31;
	add.s32 	%r554, %r489, %r486;
	shr.s32 	%r490, %r487, 31;
	xor.b32  	%r491, %r490, %r487;
	xor.b32  	%r492, %r490, %r488;
	cvt.u64.u32 	%rd214, %r491;
	shl.b64 	%rd215, %rd214, 32;
	cvt.u64.u32 	%rd216, %r492;
	or.b64  	%rd217, %rd215, %rd216;
	cvt.rn.f64.s64 	%fd69, %rd217;
	mul.f64 	%fd70, %fd69, 0d3BF921FB54442D19;
	cvt.rn.f32.f64 	%f390, %fd70;
	neg.f32 	%f391, %f390;
	setp.lt.s32 	%p97, %r487, 0;
	selp.f32 	%f425, %f391, %f390, %p97;
	bra.uni 	$L__BB8_113;
$L__BB8_112:
	mov.f32 	%f392, 0f00000000;
	mul.rn.f32 	%f425, %f108, %f392;
	mov.b32 	%r554, 0;
$L__BB8_113:
	add.s32 	%r494, %r554, 1;
	mul.rn.f32 	%f393, %f425, %f425;
	and.b32  	%r495, %r554, 1;
	setp.eq.b32 	%p98, %r495, 1;
	selp.f32 	%f394, %f425, 0f3F800000, %p98;
	fma.rn.f32 	%f395, %f393, %f394, 0f00000000;
	fma.rn.f32 	%f396, %f393, 0f37CBAC00, 0fBAB607ED;
	selp.f32 	%f397, 0fB94D4153, %f396, %p98;
	selp.f32 	%f398, 0f3C0885E4, 0f3D2AAABB, %p98;
	fma.rn.f32 	%f399, %f397, %f393, %f398;
	selp.f32 	%f400, 0fBE2AAAA8, 0fBEFFFFFF, %p98;
	fma.rn.f32 	%f401, %f399, %f393, %f400;
	fma.rn.f32 	%f402, %f401, %f395, %f394;
	and.b32  	%r496, %r494, 2;
	setp.eq.s32 	%p99, %r496, 0;
	mov.f32 	%f403, 0f00000000;
	sub.f32 	%f404, %f403, %f402;
	selp.f32 	%f405, %f402, %f404, %p99;
	fma.rn.f32 	%f406, %f107, %f405, %f106;
	mul.f32 	%f407, %f406, 0f3E800000;
	mov.f32 	%f408, 0f3F000000;
	copysign.f32 	%f409, %f407, %f408;
	add.rz.f32 	%f410, %f407, %f409;
	cvt.rzi.f32.f32 	%f411, %f410;
	cvt.rzi.s32.f32 	%r497, %f411;
	add.s32 	%r498, %r497, 128;
	cvta.to.global.u64 	%rd218, %rd101;
	add.s64 	%rd220, %rd218, %rd104;
	st.global.u32 	[%rd220], %r498;
$L__BB8_114:
	ret;

}


// ===== COMPILED SASS (sm_100) =====

	.target	sm_100

	.elftype	@"ET_EXEC"


//--------------------- .note.nv.tkinfo           --------------------------
	.section	.note.nv.tkinfo,"",@"SHT_NOTE"
	.sectionflags	@"SHF_NOTE_NV_TKINFO"
	.tkinfo
        /*0018*/ 	.word	0x00000002
        /*0030*/ 	.string	""
        /*0030*/ 	.string	"ptxas"
        /*0030*/ 	.string	"Cuda compilation tools, release 13.0, V13.0.88"
        /*0030*/ 	.string	"Build cuda_13.0.r13.0/compiler.36424714_0"
        /*0030*/ 	.string	"-arch sm_100 -m 64 "



//--------------------- .note.nv.cuinfo           --------------------------
	.section	.note.nv.cuinfo,"",@"SHT_NOTE"
	.sectionflags	@"SHF_NOTE_NV_CUINFO"
        /*0018*/ 	.short	0x0002
        /*001a*/ 	.short	0x0064
        /*001c*/ 	.short	0x0082
	.zero		2


//--------------------- .nv.info                  --------------------------
	.section	.nv.info,"",@"SHT_CUDA_INFO"
	.align	4


	//----- nvinfo : EIATTR_REGCOUNT
	.align		4
        /*0000*/ 	.byte	0x04, 0x2f
        /*0002*/ 	.short	(.L_3 - .L_2)
	.align		4
.L_2:
        /*0004*/ 	.word	index@(_Z14recenterKernelPii)
        /*0008*/ 	.word	0x0000000a


	//----- nvinfo : EIATTR_FRAME_SIZE
	.align		4
.L_3:
        /*000c*/ 	.byte	0x04, 0x11
        /*000e*/ 	.short	(.L_5 - .L_4)
	.align		4
.L_4:
        /*0010*/ 	.word	index@(_Z14recenterKernelPii)
        /*0014*/ 	.word	0x00000000


	//----- nvinfo : EIATTR_REGCOUNT
	.align		4
.L_5:
        /*0018*/ 	.byte	0x04, 0x2f
        /*001a*/ 	.short	(.L_7 - .L_6)
	.align		4
.L_6:
        /*001c*/ 	.word	index@(_Z9dctKernelPKiPfi)
        /*0020*/ 	.word	0x0000001a


	//----- nvinfo : EIATTR_FRAME_SIZE
	.align		4
.L_7:
        /*0024*/ 	.byte	0x04, 0x11
        /*0026*/ 	.short	(.L_9 - .L_8)
	.align		4
.L_8:
        /*0028*/ 	.word	index@($__internal_1_$__cuda_sm3x_div_rn_noftz_f32_slowpath)
        /*002c*/ 	.word	0x00000000


	//----- nvinfo : EIATTR_FRAME_SIZE
	.align		4
.L_9:
        /*0030*/ 	.byte	0x04, 0x11
        /*0032*/ 	.short	(.L_11 - .L_10)
	.align		4
.L_10:
        /*0034*/ 	.word	index@(_Z9dctKernelPKiPfi)
        /*0038*/ 	.word	0x00000000


	//----- nvinfo : EIATTR_REGCOUNT
	.align		4
.L_11:
        /*003c*/ 	.byte	0x04, 0x2f
        /*003e*/ 	.short	(.L_13 - .L_12)
	.align		4
.L_12:
        /*0040*/ 	.word	index@(_Z14quantizeKernelPfPKii)
        /*0044*/ 	.word	0x00000010


	//----- nvinfo : EIATTR_FRAME_SIZE
	.align		4
.L_13:
        /*0048*/ 	.byte	0x04, 0x11
        /*004a*/ 	.short	(.L_15 - .L_14)
	.align		4
.L_14:
        /*004c*/ 	.word	index@($__internal_0_$__cuda_sm3x_div_rn_noftz_f32_slowpath)
        /*0050*/ 	.word	0x00000000


	//----- nvinfo : EIATTR_FRAME_SIZE
	.align		4
.L_15:
        /*0054*/ 	.byte	0x04, 0x11
        /*0056*/ 	.short	(.L_17 - .L_16)
	.align		4
.L_16:
        /*0058*/ 	.word	index@(_Z14quantizeKernelPfPKii)
        /*005c*/ 	.word	0x00000000


	//----- nvinfo : EIATTR_REGCOUNT
	.align		4
.L_17:
        /*0060*/ 	.byte	0x04, 0x2f
        /*0062*/ 	.short	(.L_19 - .L_18)
	.align		4
.L_18:
        /*0064*/ 	.word	index@(_Z12zigzagKernelPKfPii)
        /*0068*/ 	.word	0x0000001a


	//----- nvinfo : EIATTR_FRAME_SIZE
	.align		4
.L_19:
        /*006c*/ 	.byte	0x04, 0x11
        /*006e*/ 	.short	(.L_21 - .L_20)
	.align		4
.L_20:
        /*0070*/ 	.word	index@(_Z12zigzagKernelPKfPii)
        /*0074*/ 	.word	0x00000100


	//----- nvinfo : EIATTR_REGCOUNT
	.align		4
.L_21:
        /*0078*/ 	.byte	0x04, 0x2f
        /*007a*/ 	.short	(.L_23 - .L_22)
	.align		4
.L_22:
        /*007c*/ 	.word	index@(_Z21runLengthEncodeKernelPKiPiS1_i)
        /*0080*/ 	.word	0x0000001c


	//----- nvinfo : EIATTR_FRAME_SIZE
	.align		4
.L_23:
        /*0084*/ 	.byte	0x04, 0x11
        /*0086*/ 	.short	(.L_25 - .L_24)
	.align		4
.L_24:
        /*0088*/ 	.word	index@(_Z21runLengthEncodeKernelPKiPiS1_i)
        /*008c*/ 	.word	0x00000000


	//----- nvinfo : EIATTR_REGCOUNT
	.align		4
.L_25:
        /*0090*/ 	.byte	0x04, 0x2f
        /*0092*/ 	.short	(.L_27 - .L_26)
	.align		4
.L_26:
        /*0094*/ 	.word	index@(_Z21runLengthDecodeKernelPKiS0_Pii)
        /*0098*/ 	.word	0x0000000d


	//----- nvinfo : EIATTR_FRAME_SIZE
	.align		4
.L_27:
        /*009c*/ 	.byte	0x04, 0x11
        /*009e*/ 	.short	(.L_29 - .L_28)
	.align		4
.L_28:
        /*00a0*/ 	.word	index@(_Z21runLengthDecodeKernelPKiS0_Pii)
        /*00a4*/ 	.word	0x00000000


	//----- nvinfo : EIATTR_REGCOUNT
	.align		4
.L_29:
        /*00a8*/ 	.byte	0x04, 0x2f
        /*00aa*/ 	.short	(.L_31 - .L_30)
	.align		4
.L_30:
        /*00ac*/ 	.word	index@(_Z19inverseZigzagKernelPKiPfi)
        /*00b0*/ 	.word	0x0000001a


	//----- nvinfo : EIATTR_FRAME_SIZE
	.align		4
.L_31:
        /*00b4*/ 	.byte	0x04, 0x11
        /*00b6*/ 	.short	(.L_33 - .L_32)
	.align		4
.L_32:
        /*00b8*/ 	.word	index@(_Z19inverseZigzagKernelPKiPfi)
        /*00bc*/ 	.word	0x00000100


	//----- nvinfo : EIATTR_REGCOUNT
	.align		4
.L_33:
        /*00c0*/ 	.byte	0x04, 0x2f
        /*00c2*/ 	.short	(.L_35 - .L_34)
	.align		4
.L_34:
        /*00c4*/ 	.word	index@(_Z16dequantizeKernelPfPKii)
        /*00c8*/ 	.word	0x0000000a


	//----- nvinfo : EIATTR_FRAME_SIZE
	.align		4
.L_35:
        /*00cc*/ 	.byte	0x04, 0x11
        /*00ce*/ 	.short	(.L_37 - .L_36)
	.align		4
.L_36:
        /*00d0*/ 	.word	index@(_Z16dequantizeKernelPfPKii)
        /*00d4*/ 	.word	0x00000000


	//----- nvinfo : EIATTR_REGCOUNT
	.align		4
.L_37:
        /*00d8*/ 	.byte	0x04, 0x2f
        /*00da*/ 	.short	(.L_39 - .L_38)
	.align		4
.L_38:
        /*00dc*/ 	.word	index@(_Z10idctKernelPfPii)
        /*00e0*/ 	.word	0x0000001d


	//----- nvinfo : EIATTR_FRAME_SIZE
	.align		4
.L_39:
        /*00e4*/ 	.byte	0x04, 0x11
        /*00e6*/ 	.short	(.L_41 - .L_40)
	.align		4
.L_40:
        /*00e8*/ 	.word	index@(_Z10idctKernelPfPii)
        /*00ec*/ 	.word	0x00000000


	//----- nvinfo : EIATTR_MIN_STACK_SIZE
	.align		4
.L_41:
        /*00f0*/ 	.byte	0x04, 0x12
        /*00f2*/ 	.short	(.L_43 - .L_42)
	.align		4
.L_42:
        /*00f4*/ 	.word	index@(_Z10idctKernelPfPii)
        /*00f8*/ 	.word	0x00000000


	//----- nvinfo : EIATTR_MIN_STACK_SIZE
	.align		4
.L_43:
        /*00fc*/ 	.byte	0x04, 0x12
        /*00fe*/ 	.short	(.L_45 - .L_44)
	.align		4
.L_44:
        /*0100*/ 	.word	index@(_Z16dequantizeKernelPfPKii)
        /*0104*/ 	.word	0x00000000


	//----- nvinfo : EIATTR_MIN_STACK_SIZE
	.align		4
.L_45:
        /*0108*/ 	.byte	0x04, 0x12
        /*010a*/ 	.short	(.L_47 - .L_46)
	.align		4
.L_46:
        /*010c*/ 	.word	index@(_Z19inverseZigzagKernelPKiPfi)
        /*0110*/ 	.word	0x00000100


	//----- nvinfo : EIATTR_MIN_STACK_SIZE
	.align		4
.L_47:
        /*0114*/ 	.byte	0x04, 0x12
        /*0116*/ 	.short	(.L_49 - .L_48)
	.align		4
.L_48:
        /*0118*/ 	.word	index@(_Z21runLengthDecodeKernelPKiS0_Pii)
        /*011c*/ 	.word	0x00000000


	//----- nvinfo : EIATTR_MIN_STACK_SIZE
	.align		4
.L_49:
        /*0120*/ 	.byte	0x04, 0x12
        /*0122*/ 	.short	(.L_51 - .L_50)
	.align		4
.L_50:
        /*0124*/ 	.word	index@(_Z21runLengthEncodeKernelPKiPiS1_i)
        /*0128*/ 	.word	0x00000000


	//----- nvinfo : EIATTR_MIN_STACK_SIZE
	.align		4
.L_51:
        /*012c*/ 	.byte	0x04, 0x12
        /*012e*/ 	.short	(.L_53 - .L_52)
	.align		4
.L_52:
        /*0130*/ 	.word	index@(_Z12zigzagKernelPKfPii)
        /*0134*/ 	.word	0x00000100


	//----- nvinfo : EIATTR_MIN_STACK_SIZE
	.align		4
.L_53:
        /*0138*/ 	.byte	0x04, 0x12
        /*013a*/ 	.short	(.L_55 - .L_54)
	.align		4
.L_54:
        /*013c*/ 	.word	index@(_Z14quantizeKernelPfPKii)
        /*0140*/ 	.word	0x00000000


	//----- nvinfo : EIATTR_MIN_STACK_SIZE
	.align		4
.L_55:
        /*0144*/ 	.byte	0x04, 0x12
        /*0146*/ 	.short	(.L_57 - .L_56)
	.align		4
.L_56:
        /*0148*/ 	.word	index@(_Z9dctKernelPKiPfi)
        /*014c*/ 	.word	0x00000000


	//----- nvinfo : EIATTR_MIN_STACK_SIZE
	.align		4
.L_57:
        /*0150*/ 	.byte	0x04, 0x12
        /*0152*/ 	.short	(.L_59 - .L_58)
	.align		4
.L_58:
        /*0154*/ 	.word	index@(_Z14recenterKernelPii)
        /*0158*/ 	.word	0x00000000
.L_59:


//--------------------- .nv.compat                --------------------------
	.section	.nv.compat,"",@"SHT_CUDA_COMPAT_INFO"
	.align	4
        /*0000*/ 	.byte	0x02, 0x09, 0x00, 0x00, 0x02, 0x02, 0x01, 0x00, 0x02, 0x05, 0x05, 0x00, 0x03, 0x07, 0x01, 0x01
        /*0010*/ 	.byte	0x02, 0x03, 0x00, 0x00, 0x02, 0x06, 0x01, 0x00, 0x04, 0x0b, 0x08, 0x00, 0x01, 0x00, 0x00, 0x00
        /*0020*/ 	.byte	0x00, 0x00, 0x00, 0x00


//--------------------- .nv.info._Z10idctKernelPfPii --------------------------
	.section	.nv.info._Z10idctKernelPfPii,"",@"SHT_CUDA_INFO"
	.sectionflags	@""
	.align	4


	//----- nvinfo : EIATTR_CUDA_API_VERSION
	.align		4
        /*0000*/ 	.byte	0x04, 0x37
        /*0002*/ 	.short	(.L_61 - .L_60)
.L_60:
        /*0004*/ 	.word	0x00000082


	//----- nvinfo : EIATTR_KPARAM_INFO
	.align		4
.L_61:
        /*0008*/ 	.byte	0x04, 0x17
        /*000a*/ 	.short	(.L_63 - .L_62)
.L_62:
        /*000c*/ 	.word	0x00000000
        /*0010*/ 	.short	0x0002
        /*0012*/ 	.short	0x0010
        /*0014*/ 	.byte	0x00, 0xf0, 0x11, 0x00


	//----- nvinfo : EIATTR_KPARAM_INFO
	.align		4
.L_63:
        /*0018*/ 	.byte	0x04, 0x17
        /*001a*/ 	.short	(.L_65 - .L_64)
.L_64:
        /*001c*/ 	.word	0x00000000
        /*0020*/ 	.short	0x0001
        /*0022*/ 	.short	0x0008
        /*0024*/ 	.byte	0x00, 0xf5, 0x21, 0x00


	//----- nvinfo : EIATTR_KPARAM_INFO
	.align		4
.L_65:
        /*0028*/ 	.byte	0x04, 0x17
        /*002a*/ 	.short	(.L_67 - .L_66)
.L_66:
        /*002c*/ 	.word	0x00000000
        /*0030*/ 	.short	0x0000
        /*0032*/ 	.short	0x0000
        /*0034*/ 	.byte	0x00, 0xf5, 0x21, 0x00


	//----- nvinfo : EIATTR_SPARSE_MMA_MASK
	.align		4
.L_67:
        /*0038*/ 	.byte	0x03, 0x50
        /*003a*/ 	.short	0x0000


	//----- nvinfo : EIATTR_MAXREG_COUNT
	.align		4
        /*003c*/ 	.byte	0x03, 0x1b
        /*003e*/ 	.short	0x00ff


	//----- nvinfo : EIATTR_NUM_BARRIERS
	.align		4
        /*0040*/ 	.byte	0x02, 0x4c
        /*0042*/ 	.byte	0x01
	.zero		1


	//----- nvinfo : EIATTR_MERCURY_ISA_VERSION
	.align		4
        /*0044*/ 	.byte	0x03, 0x5f
        /*0046*/ 	.short	0x0101


	//----- nvinfo : EIATTR_VRC_CTA_INIT_COUNT
	.align		4
        /*0048*/ 	.byte	0x02, 0x4a
	.zero		1
	.zero		1


	//----- nvinfo : EIATTR_EXIT_INSTR_OFFSETS
	.align		4
        /*004c*/ 	.byte	0x04, 0x1c
        /*004e*/ 	.short	(.L_69 - .L_68)


	//   ....[0]....
.L_68:
        /*0050*/ 	.word	0x00000040


	//   ....[1]....
        /*0054*/ 	.word	0x00007080


	//----- nvinfo : EIATTR_CRS_STACK_SIZE
	.align		4
.L_69:
        /*0058*/ 	.byte	0x04, 0x1e
        /*005a*/ 	.short	(.L_71 - .L_70)
.L_70:
        /*005c*/ 	.word	0x00000000


	//----- nvinfo : EIATTR_CBANK_PARAM_SIZE
	.align		4
.L_71:
        /*0060*/ 	.byte	0x03, 0x19
        /*0062*/ 	.short	0x0014


	//----- nvinfo : EIATTR_PARAM_CBANK
	.align		4
        /*0064*/ 	.byte	0x04, 0x0a
        /*0066*/ 	.short	(.L_73 - .L_72)
	.align		4
.L_72:
        /*0068*/ 	.word	index@(.nv.constant0._Z10idctKernelPfPii)
        /*006c*/ 	.short	0x0380
        /*006e*/ 	.short	0x0014


	//----- nvinfo : EIATTR_SW_WAR
	.align		4
.L_73:
        /*0070*/ 	.byte	0x04, 0x36
        /*0072*/ 	.short	(.L_75 - .L_74)
.L_74:
        /*0074*/ 	.word	0x00000008
.L_75:


//--------------------- .nv.info._Z16dequantizeKernelPfPKii --------------------------
	.section	.nv.info._Z16dequantizeKernelPfPKii,"",@"SHT_CUDA_INFO"
	.sectionflags	@""
	.align	4


	//----- nvinfo : EIATTR_CUDA_API_VERSION
	.align		4
        /*0000*/ 	.byte	0x04, 0x37
        /*0002*/ 	.short	(.L_77 - .L_76)
.L_76:
        /*0004*/ 	.word	0x00000082


	//----- nvinfo : EIATTR_KPARAM_INFO
	.align		4
.L_77:
        /*0008*/ 	.byte	0x04, 0x17
        /*000a*/ 	.short	(.L_79 - .L_78)
.L_78:
        /*000c*/ 	.word	0x00000000
        /*0010*/ 	.short	0x0002
        /*0012*/ 	.short	0x0010
        /*0014*/ 	.byte	0x00, 0xf0, 0x11, 0x00


	//----- nvinfo : EIATTR_KPARAM_INFO
	.align		4
.L_79:
        /*0018*/ 	.byte	0x04, 0x17
        /*001a*/ 	.short	(.L_81 - .L_80)
.L_80:
        /*001c*/ 	.word	0x00000000
        /*0020*/ 	.short	0x0001
        /*0022*/ 	.short	0x0008
        /*0024*/ 	.byte	0x00, 0xf5, 0x21, 0x00


	//----- nvinfo : EIATTR_KPARAM_INFO
	.align		4
.L_81:
        /*0028*/ 	.byte	0x04, 0x17
        /*002a*/ 	.short	(.L_83 - .L_82)
.L_82:
        /*002c*/ 	.word	0x00000000
        /*0030*/ 	.short	0x0000
        /*0032*/ 	.short	0x0000
        /*0034*/ 	.byte	0x00, 0xf5, 0x21, 0x00


	//----- nvinfo : EIATTR_SPARSE_MMA_MASK
	.align		4
.L_83:
        /*0038*/ 	.byte	0x03, 0x50
        /*003a*/ 	.short	0x0000


	//----- nvinfo : EIATTR_MAXREG_COUNT
	.align		4
        /*003c*/ 	.byte	0x03, 0x1b
        /*003e*/ 	.short	0x00ff


	//----- nvinfo : EIATTR_MERCURY_ISA_VERSION
	.align		4
        /*0040*/ 	.byte	0x03, 0x5f
        /*0042*/ 	.short	0x0101


	//----- nvinfo : EIATTR_VRC_CTA_INIT_COUNT
	.align		4
        /*0044*/ 	.byte	0x02, 0x4a
	.zero		1
	.zero		1


	//----- nvinfo : EIATTR_EXIT_INSTR_OFFSETS
	.align		4
        /*0048*/ 	.byte	0x04, 0x1c
        /*004a*/ 	.short	(.L_85 - .L_84)


	//   ....[0]....
.L_84:
        /*004c*/ 	.word	0x00000040


	//   ....[1]....
        /*0050*/ 	.word	0x00000110


	//----- nvinfo : EIATTR_CBANK_PARAM_SIZE
	.align		4
.L_85:
        /*0054*/ 	.byte	0x03, 0x19
        /*0056*/ 	.short	0x0014


	//----- nvinfo : EIATTR_PARAM_CBANK
	.align		4
        /*0058*/ 	.byte	0x04, 0x0a
        /*005a*/ 	.short	(.L_87 - .L_86)
	.align		4
.L_86:
        /*005c*/ 	.word	index@(.nv.constant0._Z16dequantizeKernelPfPKii)
        /*0060*/ 	.short	0x0380
        /*0062*/ 	.short	0x0014


	//----- nvinfo : EIATTR_SW_WAR
	.align		4
.L_87:
        /*0064*/ 	.byte	0x04, 0x36
        /*0066*/ 	.short	(.L_89 - .L_88)
.L_88:
        /*0068*/ 	.word	0x00000008
.L_89:


//--------------------- .nv.info._Z19inverseZigzagKernelPKiPfi --------------------------
	.section	.nv.info._Z19inverseZigzagKernelPKiPfi,"",@"SHT_CUDA_INFO"
	.sectionflags	@""
	.align	4


	//----- nvinfo : EIATTR_CUDA_API_VERSION
	.align		4
        /*0000*/ 	.byte	0x04, 0x37
        /*0002*/ 	.short	(.L_91 - .L_90)
.L_90:
        /*0004*/ 	.word	0x00000082


	//----- nvinfo : EIATTR_KPARAM_INFO
	.align		4
.L_91:
        /*0008*/ 	.byte	0x04, 0x17
        /*000a*/ 	.short	(.L_93 - .L_92)
.L_92:
        /*000c*/ 	.word	0x00000000
        /*0010*/ 	.short	0x0002
        /*0012*/ 	.short	0x0010
        /*0014*/ 	.byte	0x00, 0xf0, 0x11, 0x00


	//----- nvinfo : EIATTR_KPARAM_INFO
	.align		4
.L_93:
        /*0018*/ 	.byte	0x04, 0x17
        /*001a*/ 	.short	(.L_95 - .L_94)
.L_94:
        /*001c*/ 	.word	0x00000000
        /*0020*/ 	.short	0x0001
        /*0022*/ 	.short	0x0008
        /*0024*/ 	.byte	0x00, 0xf5, 0x21, 0x00


	//----- nvinfo : EIATTR_KPARAM_INFO
	.align		4
.L_95:
        /*0028*/ 	.byte	0x04, 0x17
        /*002a*/ 	.short	(.L_97 - .L_96)
.L_96:
        /*002c*/ 	.word	0x00000000
        /*0030*/ 	.short	0x0000
        /*0032*/ 	.short	0x0000
        /*0034*/ 	.byte	0x00, 0xf5, 0x21, 0x00


	//----- nvinfo : EIATTR_SPARSE_MMA_MASK
	.align		4
.L_97:
        /*0038*/ 	.byte	0x03, 0x50
        /*003a*/ 	.short	0x0000


	//----- nvinfo : EIATTR_MAXREG_COUNT
	.align		4
        /*003c*/ 	.byte	0x03, 0x1b
        /*003e*/ 	.short	0x00ff


	//----- nvinfo : EIATTR_MERCURY_ISA_VERSION
	.align		4
        /*0040*/ 	.byte	0x03, 0x5f
        /*0042*/ 	.short	0x0101


	//----- nvinfo : EIATTR_VRC_CTA_INIT_COUNT
	.align		4
        /*0044*/ 	.byte	0x02, 0x4a
	.zero		1
	.zero		1


	//----- nvinfo : EIATTR_EXIT_INSTR_OFFSETS
	.align		4
        /*0048*/ 	.byte	0x04, 0x1c
        /*004a*/ 	.short	(.L_99 - .L_98)


	//   ....[0]....
.L_98:
        /*004c*/ 	.word	0x00000550


	//   ....[1]....
        /*0050*/ 	.word	0x00000630


	//----- nvinfo : EIATTR_CBANK_PARAM_SIZE
	.align		4
.L_99:
        /*0054*/ 	.byte	0x03, 0x19
        /*0056*/ 	.short	0x0014


	//----- nvinfo : EIATTR_PARAM_CBANK
	.align		4
        /*0058*/ 	.byte	0x04, 0x0a
        /*005a*/ 	.short	(.L_101 - .L_100)
	.align		4
.L_100:
        /*005c*/ 	.word	index@(.nv.constant0._Z19inverseZigzagKernelPKiPfi)
        /*0060*/ 	.short	0x0380
        /*0062*/ 	.short	0x0014


	//----- nvinfo : EIATTR_SW_WAR
	.align		4
.L_101:
        /*0064*/ 	.byte	0x04, 0x36
        /*0066*/ 	.short	(.L_103 - .L_102)
.L_102:
        /*0068*/ 	.word	0x00000008
.L_103:


//--------------------- .nv.info._Z21runLengthDecodeKernelPKiS0_Pii --------------------------
	.section	.nv.info._Z21runLengthDecodeKernelPKiS0_Pii,"",@"SHT_CUDA_INFO"
	.sectionflags	@""
	.align	4


	//----- nvinfo : EIATTR_CUDA_API_VERSION
	.align		4
        /*0000*/ 	.byte	0x04, 0x37
        /*0002*/ 	.short	(.L_105 - .L_104)
.L_104:
        /*0004*/ 	.word	0x00000082


	//----- nvinfo : EIATTR_KPARAM_INFO
	.align		4
.L_105:
        /*0008*/ 	.byte	0x04, 0x17
        /*000a*/ 	.short	(.L_107 - .L_106)
.L_106:
        /*000c*/ 	.word	0x00000000
        /*0010*/ 	.short	0x0003
        /*0012*/ 	.short	0x0018
        /*0014*/ 	.byte	0x00, 0xf0, 0x11, 0x00


	//----- nvinfo : EIATTR_KPARAM_INFO
	.align		4
.L_107:
        /*0018*/ 	.byte	0x04, 0x17
        /*001a*/ 	.short	(.L_109 - .L_108)
.L_108:
        /*001c*/ 	.word	0x00000000
        /*0020*/ 	.short	0x0002
        /*0022*/ 	.short	0x0010
        /*0024*/ 	.byte	0x00, 0xf5, 0x21, 0x00


	//----- nvinfo : EIATTR_KPARAM_INFO
	.align		4
.L_109:
        /*0028*/ 	.byte	0x04, 0x17
        /*002a*/ 	.short	(.L_111 - .L_110)
.L_110:
        /*002c*/ 	.word	0x00000000
        /*0030*/ 	.short	0x0001
        /*0032*/ 	.short	0x0008
        /*0034*/ 	.byte	0x00, 0xf5, 0x21, 0x00


	//----- nvinfo : EIATTR_KPARAM_INFO
	.align		4
.L_111:
        /*0038*/ 	.byte	0x04, 0x17
        /*003a*/ 	.short	(.L_113 - .L_112)
.L_112:
        /*003c*/ 	.word	0x00000000
        /*0040*/ 	.short	0x0000
        /*0042*/ 	.short	0x0000
        /*0044*/ 	.byte	0x00, 0xf5, 0x21, 0x00


	//----- nvinfo : EIATTR_SPARSE_MMA_MASK
	.align		4
.L_113:
        /*0048*/ 	.byte	0x03, 0x50
        /*004a*/ 	.short	0x0000


	//----- nvinfo : EIATTR_MAXREG_COUNT
	.align		4
        /*004c*/ 	.byte	0x03, 0x1b
        /*004e*/ 	.short	0x00ff


	//----- nvinfo : EIATTR_NUM_BARRIERS
	.align		4
        /*0050*/ 	.byte	0x02, 0x4c
        /*0052*/ 	.byte	0x01
	.zero		1


	//----- nvinfo : EIATTR_MERCURY_ISA_VERSION
	.align		4
        /*0054*/ 	.byte	0x03, 0x5f
        /*0056*/ 	.short	0x0101


	//----- nvinfo : EIATTR_VRC_CTA_INIT_COUNT
	.align		4
        /*0058*/ 	.byte	0x02, 0x4a
	.zero		1
	.zero		1


	//----- nvinfo : EIATTR_EXIT_INSTR_OFFSETS
	.align		4
        /*005c*/ 	.byte	0x04, 0x1c
        /*005e*/ 	.short	(.L_115 - .L_114)


	//   ....[0]....
.L_114:
        /*0060*/ 	.word	0x00000040


	//   ....[1]....
        /*0064*/ 	.word	0x00000130


	//   ....[2]....
        /*0068*/ 	.word	0x000002a0


	//----- nvinfo : EIATTR_CBANK_PARAM_SIZE
	.align		4
.L_115:
        /*006c*/ 	.byte	0x03, 0x19
        /*006e*/ 	.short	0x001c


	//----- nvinfo : EIATTR_PARAM_CBANK
	.align		4
        /*0070*/ 	.byte	0x04, 0x0a
        /*0072*/ 	.short	(.L_117 - .L_116)
	.align		4
.L_116:
        /*0074*/ 	.word	index@(.nv.constant0._Z21runLengthDecodeKernelPKiS0_Pii)
        /*0078*/ 	.short	0x0380
        /*007a*/ 	.short	0x001c


	//----- nvinfo : EIATTR_SW_WAR
	.align		4
.L_117:
        /*007c*/ 	.byte	0x04, 0x36
        /*007e*/ 	.short	(.L_119 - .L_118)
.L_118:
        /*0080*/ 	.word	0x00000008
.L_119:


//--------------------- .nv.info._Z21runLengthEncodeKernelPKiPiS1_i --------------------------
	.section	.nv.info._Z21runLengthEncodeKernelPKiPiS1_i,"",@"SHT_CUDA_INFO"
	.sectionflags	@""
	.align	4


	//----- nvinfo : EIATTR_CUDA_API_VERSION
	.align		4
        /*0000*/ 	.byte	0x04, 0x37
        /*0002*/ 	.short	(.L_121 - .L_120)
.L_120:
        /*0004*/ 	.word	0x00000082


	//----- nvinfo : EIATTR_KPARAM_INFO
	.align		4
.L_121:
        /*0008*/ 	.byte	0x04, 0x17
        /*000a*/ 	.short	(.L_123 - .L_122)
.L_122:
        /*000c*/ 	.word	0x00000000
        /*0010*/ 	.short	0x0003
        /*0012*/ 	.short	0x0018
        /*0014*/ 	.byte	0x00, 0xf0, 0x11, 0x00


	//----- nvinfo : EIATTR_KPARAM_INFO
	.align		4
.L_123:
        /*0018*/ 	.byte	0x04, 0x17
        /*001a*/ 	.short	(.L_125 - .L_124)
.L_124:
        /*001c*/ 	.word	0x00000000
        /*0020*/ 	.short	0x0002
        /*0022*/ 	.short	0x0010
        /*0024*/ 	.byte	0x00, 0xf5, 0x21, 0x00


	//----- nvinfo : EIATTR_KPARAM_INFO
	.align		4
.L_125:
        /*0028*/ 	.byte	0x04, 0x17
        /*002a*/ 	.short	(.L_127 - .L_126)
.L_126:
        /*002c*/ 	.word	0x00000000
        /*0030*/ 	.short	0x0001
        /*0032*/ 	.short	0x0008
        /*0034*/ 	.byte	0x00, 0xf5, 0x21, 0x00


	//----- nvinfo : EIATTR_KPARAM_INFO
	.align		4
.L_127:
        /*0038*/ 	.byte	0x04, 0x17
        /*003a*/ 	.short	(.L_129 - .L_128)
.L_128:
        /*003c*/ 	.word	0x00000000
        /*0040*/ 	.short	0x0000
        /*0042*/ 	.short	0x0000
        /*0044*/ 	.byte	0x00, 0xf5, 0x21, 0x00


	//----- nvinfo : EIATTR_SPARSE_MMA_MASK
	.align		4
.L_129:
        /*0048*/ 	.byte	0x03, 0x50
        /*004a*/ 	.short	0x0000


	//----- nvinfo : EIATTR_MAXREG_COUNT
	.align		4
        /*004c*/ 	.byte	0x03, 0x1b
        /*004e*/ 	.short	0x00ff


	//----- nvinfo : EIATTR_NUM_BARRIERS
	.align		4
        /*0050*/ 	.byte	0x02, 0x4c
        /*0052*/ 	.byte	0x01
	.zero		1


	//----- nvinfo : EIATTR_MERCURY_ISA_VERSION
	.align		4
        /*0054*/ 	.byte	0x03, 0x5f
        /*0056*/ 	.short	0x0101


	//----- nvinfo : EIATTR_VRC_CTA_INIT_COUNT
	.align		4
        /*0058*/ 	.byte	0x02, 0x4a
	.zero		1
	.zero		1


	//----- nvinfo : EIATTR_EXIT_INSTR_OFFSETS
	.align		4
        /*005c*/ 	.byte	0x04, 0x1c
        /*005e*/ 	.short	(.L_131 - .L_130)


	//   ....[0]....
.L_130:
        /*0060*/ 	.word	0x00000040


	//   ....[1]....
        /*0064*/ 	.word	0x00000120


	//   ....[2]....
        /*0068*/ 	.word	0x000004c0


	//----- nvinfo : EIATTR_CBANK_PARAM_SIZE
	.align		4
.L_131:
        /*006c*/ 	.byte	0x03, 0x19
        /*006e*/ 	.short	0x001c


	//----- nvinfo : EIATTR_PARAM_CBANK
	.align		4
        /*0070*/ 	.byte	0x04, 0x0a
        /*0072*/ 	.short	(.L_133 - .L_132)
	.align		4
.L_132:
        /*0074*/ 	.word	index@(.nv.constant0._Z21runLengthEncodeKernelPKiPiS1_i)
        /*0078*/ 	.short	0x0380
        /*007a*/ 	.short	0x001c


	//----- nvinfo : EIATTR_SW_WAR
	.align		4
.L_133:
        /*007c*/ 	.byte	0x04, 0x36
        /*007e*/ 	.short	(.L_135 - .L_134)
.L_134:
        /*0080*/ 	.word	0x00000008
.L_135:


//--------------------- .nv.info._Z12zigzagKernelPKfPii --------------------------
	.section	.nv.info._Z12zigzagKernelPKfPii,"",@"SHT_CUDA_INFO"
	.sectionflags	@""
	.align	4


	//----- nvinfo : EIATTR_CUDA_API_VERSION
	.align		4
        /*0000*/ 	.byte	0x04, 0x37
        /*0002*/ 	.short	(.L_137 - .L_136)
.L_136:
        /*0004*/ 	.word	0x00000082


	//----- nvinfo : EIATTR_KPARAM_INFO
	.align		4
.L_137:
        /*0008*/ 	.byte	0x04, 0x17
        /*000a*/ 	.short	(.L_139 - .L_138)
.L_138:
        /*000c*/ 	.word	0x00000000
        /*0010*/ 	.short	0x0002
        /*0012*/ 	.short	0x0010
        /*0014*/ 	.byte	0x00, 0xf0, 0x11, 0x00


	//----- nvinfo : EIATTR_KPARAM_INFO
	.align		4
.L_139:
        /*0018*/ 	.byte	0x04, 0x17
        /*001a*/ 	.short	(.L_141 - .L_140)
.L_140:
        /*001c*/ 	.word	0x00000000
        /*0020*/ 	.short	0x0001
        /*0022*/ 	.short	0x0008
        /*0024*/ 	.byte	0x00, 0xf5, 0x21, 0x00


	//----- nvinfo : EIATTR_KPARAM_INFO
	.align		4
.L_141:
        /*0028*/ 	.byte	0x04, 0x17
        /*002a*/ 	.short	(.L_143 - .L_142)
.L_142:
        /*002c*/ 	.word	0x00000000
        /*0030*/ 	.short	0x0000
        /*0032*/ 	.short	0x0000
        /*0034*/ 	.byte	0x00, 0xf5, 0x21, 0x00


	//----- nvinfo : EIATTR_SPARSE_MMA_MASK
	.align		4
.L_143:
        /*0038*/ 	.byte	0x03, 0x50
        /*003a*/ 	.short	0x0000


	//----- nvinfo : EIATTR_MAXREG_COUNT
	.align		4
        /*003c*/ 	.byte	0x03, 0x1b
        /*003e*/ 	.short	0x00ff


	//----- nvinfo : EIATTR_MERCURY_ISA_VERSION
	.align		4
        /*0040*/ 	.byte	0x03, 0x5f
        /*0042*/ 	.short	0x0101


	//----- nvinfo : EIATTR_VRC_CTA_INIT_COUNT
	.align		4
        /*0044*/ 	.byte	0x02, 0x4a
	.zero		1
	.zero		1


	//----- nvinfo : EIATTR_EXIT_INSTR_OFFSETS
	.align		4
        /*0048*/ 	.byte	0x04, 0x1c
        /*004a*/ 	.short	(.L_145 - .L_144)


	//   ....[0]....
.L_144:
        /*004c*/ 	.word	0x00000550


	//   ....[1]....
        /*0050*/ 	.word	0x00000630


	//----- nvinfo : EIATTR_CBANK_PARAM_SIZE
	.align		4
.L_145:
        /*0054*/ 	.byte	0x03, 0x19
        /*0056*/ 	.short	0x0014


	//----- nvinfo : EIATTR_PARAM_CBANK
	.align		4
        /*0058*/ 	.byte	0x04, 0x0a
        /*005a*/ 	.short	(.L_147 - .L_146)
	.align		4
.L_146:
        /*005c*/ 	.word	index@(.nv.constant0._Z12zigzagKernelPKfPii)
        /*0060*/ 	.short	0x0380
        /*0062*/ 	.short	0x0014


	//----- nvinfo : EIATTR_SW_WAR
	.align		4
.L_147:
        /*0064*/ 	.byte	0x04, 0x36
        /*0066*/ 	.short	(.L_149 - .L_148)
.L_148:
        /*0068*/ 	.word	0x00000008
.L_149:


//--------------------- .nv.info._Z14quantizeKernelPfPKii --------------------------
	.section	.nv.info._Z14quantizeKernelPfPKii,"",@"SHT_CUDA_INFO"
	.sectionflags	@""
	.align	4


	//----- nvinfo : EIATTR_CUDA_API_VERSION
	.align		4
        /*0000*/ 	.byte	0x04, 0x37
        /*0002*/ 	.short	(.L_151 - .L_150)
.L_150:
        /*0004*/ 	.word	0x00000082


	//----- nvinfo : EIATTR_KPARAM_INFO
	.align		4
.L_151:
        /*0008*/ 	.byte	0x04, 0x17
        /*000a*/ 	.short	(.L_153 - .L_152)
.L_152:
        /*000c*/ 	.word	0x00000000
        /*0010*/ 	.short	0x0002
        /*0012*/ 	.short	0x0010
        /*0014*/ 	.byte	0x00, 0xf0, 0x11, 0x00


	//----- nvinfo : EIATTR_KPARAM_INFO
	.align		4
.L_153:
        /*0018*/ 	.byte	0x04, 0x17
        /*001a*/ 	.short	(.L_155 - .L_154)
.L_154:
        /*001c*/ 	.word	0x00000000
        /*0020*/ 	.short	0x0001
        /*0022*/ 	.short	0x0008
        /*0024*/ 	.byte	0x00, 0xf5, 0x21, 0x00


	//----- nvinfo : EIATTR_KPARAM_INFO
	.align		4
.L_155:
        /*0028*/ 	.byte	0x04, 0x17
        /*002a*/ 	.short	(.L_157 - .L_156)
.L_156:
        /*002c*/ 	.word	0x00000000
        /*0030*/ 	.short	0x0000
        /*0032*/ 	.short	0x0000
        /*0034*/ 	.byte	0x00, 0xf5, 0x21, 0x00


	//----- nvinfo : EIATTR_SPARSE_MMA_MASK
	.align		4
.L_157:
        /*0038*/ 	.byte	0x03, 0x50
        /*003a*/ 	.short	0x0000


	//----- nvinfo : EIATTR_MAXREG_COUNT
	.align		4
        /*003c*/ 	.byte	0x03, 0x1b
        /*003e*/ 	.short	0x00ff


	//----- nvinfo : EIATTR_MERCURY_ISA_VERSION
	.align		4
        /*0040*/ 	.byte	0x03, 0x5f
        /*0042*/ 	.short	0x0101


	//----- nvinfo : EIATTR_VRC_CTA_INIT_COUNT
	.align		4
        /*0044*/ 	.byte	0x02, 0x4a
	.zero		1
	.zero		1


	//----- nvinfo : EIATTR_EXIT_INSTR_OFFSETS
	.align		4
        /*0048*/ 	.byte	0x04, 0x1c
        /*004a*/ 	.short	(.L_159 - .L_158)


	//   ....[0]....
.L_158:
        /*004c*/ 	.word	0x00000040


	//   ....[1]....
        /*0050*/ 	.word	0x00000220


	//   ....[2]....
        /*0054*/ 	.word	0x00000240


	//----- nvinfo : EIATTR_CRS_STACK_SIZE
	.align		4
.L_159:
        /*0058*/ 	.byte	0x04, 0x1e
        /*005a*/ 	.short	(.L_161 - .L_160)
.L_160:
        /*005c*/ 	.word	0x00000000


	//----- nvinfo : EIATTR_CBANK_PARAM_SIZE
	.align		4
.L_161:
        /*0060*/ 	.byte	0x03, 0x19
        /*0062*/ 	.short	0x0014


	//----- nvinfo : EIATTR_PARAM_CBANK
	.align		4
        /*0064*/ 	.byte	0x04, 0x0a
        /*0066*/ 	.short	(.L_163 - .L_162)
	.align		4
.L_162:
        /*0068*/ 	.word	index@(.nv.constant0._Z14quantizeKernelPfPKii)
        /*006c*/ 	.short	0x0380
        /*006e*/ 	.short	0x0014


	//----- nvinfo : EIATTR_SW_WAR
	.align		4
.L_163:
        /*0070*/ 	.byte	0x04, 0x36
        /*0072*/ 	.short	(.L_165 - .L_164)
.L_164:
        /*0074*/ 	.word	0x00000008
.L_165:


//--------------------- .nv.info._Z9dctKernelPKiPfi --------------------------
	.section	.nv.info._Z9dctKernelPKiPfi,"",@"SHT_CUDA_INFO"
	.sectionflags	@""
	.align	4


	//----- nvinfo : EIATTR_CUDA_API_VERSION
	.align		4
        /*0000*/ 	.byte	0x04, 0x37
        /*0002*/ 	.short	(.L_167 - .L_166)
.L_166:
        /*0004*/ 	.word	0x00000082


	//----- nvinfo : EIATTR_KPARAM_INFO
	.align		4
.L_167:
        /*0008*/ 	.byte	0x04, 0x17
        /*000a*/ 	.short	(.L_169 - .L_168)
.L_168:
        /*000c*/ 	.word	0x00000000
        /*0010*/ 	.short	0x0002
        /*0012*/ 	.short	0x0010
        /*0014*/ 	.byte	0x00, 0xf0, 0x11, 0x00


	//----- nvinfo : EIATTR_KPARAM_INFO
	.align		4
.L_169:
        /*0018*/ 	.byte	0x04, 0x17
        /*001a*/ 	.short	(.L_171 - .L_170)
.L_170:
        /*001c*/ 	.word	0x00000000
        /*0020*/ 	.short	0x0001
        /*0022*/ 	.short	0x0008
        /*0024*/ 	.byte	0x00, 0xf5, 0x21, 0x00


	//----- nvinfo : EIATTR_KPARAM_INFO
	.align		4
.L_171:
        /*0028*/ 	.byte	0x04, 0x17
        /*002a*/ 	.short	(.L_173 - .L_172)
.L_172:
        /*002c*/ 	.word	0x00000000
        /*0030*/ 	.short	0x0000
        /*0032*/ 	.short	0x0000
        /*0034*/ 	.byte	0x00, 0xf5, 0x21, 0x00


	//----- nvinfo : EIATTR_SPARSE_MMA_MASK
	.align		4
.L_173:
        /*0038*/ 	.byte	0x03, 0x50
        /*003a*/ 	.short	0x0000


	//----- nvinfo : EIATTR_MAXREG_COUNT
	.align		4
        /*003c*/ 	.byte	0x03, 0x1b
        /*003e*/ 	.short	0x00ff


	//----- nvinfo : EIATTR_NUM_BARRIERS
	.align		4
        /*0040*/ 	.byte	0x02, 0x4c
        /*0042*/ 	.byte	0x01
	.zero		1


	//----- nvinfo : EIATTR_MERCURY_ISA_VERSION
	.align		4
        /*0044*/ 	.byte	0x03, 0x5f
        /*0046*/ 	.short	0x0101


	//----- nvinfo : EIATTR_VRC_CTA_INIT_COUNT
	.align		4
        /*0048*/ 	.byte	0x02, 0x4a
	.zero		1
	.zero		1


	//----- nvinfo : EIATTR_EXIT_INSTR_OFFSETS
	.align		4
        /*004c*/ 	.byte	0x04, 0x1c
        /*004e*/ 	.short	(.L_175 - .L_174)


	//   ....[0]....
.L_174:
        /*0050*/ 	.word	0x00000040


	//   ....[1]....
        /*0054*/ 	.word	0x00000540


	//----- nvinfo : EIATTR_CRS_STACK_SIZE
	.align		4
.L_175:
        /*0058*/ 	.byte	0x04, 0x1e
        /*005a*/ 	.short	(.L_177 - .L_176)
.L_176:
        /*005c*/ 	.word	0x00000000


	//----- nvinfo : EIATTR_CBANK_PARAM_SIZE
	.align		4
.L_177:
        /*0060*/ 	.byte	0x03, 0x19
        /*0062*/ 	.short	0x0014


	//----- nvinfo : EIATTR_PARAM_CBANK
	.align		4
        /*0064*/ 	.byte	0x04, 0x0a
        /*0066*/ 	.short	(.L_179 - .L_178)
	.align		4
.L_178:
        /*0068*/ 	.word	index@(.nv.constant0._Z9dctKernelPKiPfi)
        /*006c*/ 	.short	0x0380
        /*006e*/ 	.short	0x0014


	//----- nvinfo : EIATTR_SW_WAR
	.align		4
.L_179:
        /*0070*/ 	.byte	0x04, 0x36
        /*0072*/ 	.short	(.L_181 - .L_180)
.L_180:
        /*0074*/ 	.word	0x00000008
.L_181:


//--------------------- .nv.info._Z14recenterKernelPii --------------------------
	.section	.nv.info._Z14recenterKernelPii,"",@"SHT_CUDA_INFO"
	.sectionflags	@""
	.align	4


	//----- nvinfo : EIATTR_CUDA_API_VERSION
	.align		4
        /*0000*/ 	.byte	0x04, 0x37
        /*0002*/ 	.short	(.L_183 - .L_182)
.L_182:
        /*0004*/ 	.word	0x00000082


	//----- nvinfo : EIATTR_KPARAM_INFO
	.align		4
.L_183:
        /*0008*/ 	.byte	0x04, 0x17
        /*000a*/ 	.short	(.L_185 - .L_184)
.L_184:
        /*000c*/ 	.word	0x00000000
        /*0010*/ 	.short	0x0001
        /*0012*/ 	.short	0x0008
        /*0014*/ 	.byte	0x00, 0xf0, 0x11, 0x00


	//----- nvinfo : EIATTR_KPARAM_INFO
	.align		4
.L_185:
        /*0018*/ 	.byte	0x04, 0x17
        /*001a*/ 	.short	(.L_187 - .L_186)
.L_186:
        /*001c*/ 	.word	0x00000000
        /*0020*/ 	.short	0x0000
        /*0022*/ 	.short	0x0000
        /*0024*/ 	.byte	0x00, 0xf5, 0x21, 0x00


	//----- nvinfo : EIATTR_SPARSE_MMA_MASK
	.align		4
.L_187:
        /*0028*/ 	.byte	0x03, 0x50
        /*002a*/ 	.short	0x0000


	//----- nvinfo : EIATTR_MAXREG_COUNT
	.align		4
        /*002c*/ 	.byte	0x03, 0x1b
        /*002e*/ 	.short	0x00ff


	//----- nvinfo : EIATTR_MERCURY_ISA_VERSION
	.align		4
        /*0030*/ 	.byte	0x03, 0x5f
        /*0032*/ 	.short	0x0101


	//----- nvinfo : EIATTR_VRC_CTA_INIT_COUNT
	.align		4
        /*0034*/ 	.byte	0x02, 0x4a
	.zero		1
	.zero		1


	//----- nvinfo : EIATTR_EXIT_INSTR_OFFSETS
	.align		4
        /*0038*/ 	.byte	0x04, 0x1c
        /*003a*/ 	.short	(.L_189 - .L_188)


	//   ....[0]....
.L_188:
        /*003c*/ 	.word	0x00000040


	//   ....[1]....
        /*0040*/ 	.word	0x000000f0


	//----- nvinfo : EIATTR_CBANK_PARAM_SIZE
	.align		4
.L_189:
        /*0044*/ 	.byte	0x03, 0x19
        /*0046*/ 	.short	0x000c


	//----- nvinfo : EIATTR_PARAM_CBANK
	.align		4
        /*0048*/ 	.byte	0x04, 0x0a
        /*004a*/ 	.short	(.L_191 - .L_190)
	.align		4
.L_190:
        /*004c*/ 	.word	index@(.nv.constant0._Z14recenterKernelPii)
        /*0050*/ 	.short	0x0380
        /*0052*/ 	.short	0x000c


	//----- nvinfo : EIATTR_SW_WAR
	.align		4
.L_191:
        /*0054*/ 	.byte	0x04, 0x36
        /*0056*/ 	.short	(.L_193 - .L_192)
.L_192:
        /*0058*/ 	.word	0x00000008
.L_193:


//--------------------- .nv.callgraph             --------------------------
	.section	.nv.callgraph,"",@"SHT_CUDA_CALLGRAPH"
	.align	4
	.sectionentsize	8
	.align		4
        /*0000*/ 	.word	0x00000000
	.align		4
        /*0004*/ 	.word	0xffffffff
	.align		4
        /*0008*/ 	.word	0x00000000
	.align		4
        /*000c*/ 	.word	0xfffffffe
	.align		4
        /*0010*/ 	.word	0x00000000
	.align		4
        /*0014*/ 	.word	0xfffffffd
	.align		4
        /*0018*/ 	.word	0x00000000
	.align		4
        /*001c*/ 	.word	0xfffffffc


//--------------------- .nv.constant3             --------------------------
	.section	.nv.constant3,"a",@progbits
	.align	4
.nv.constant3:
	.type		c_dct_table,@object
	.size		c_dct_table,(.L_0 - c_dct_table)
c_dct_table:
	.zero		256
.L_0:


//--------------------- .nv.constant4             --------------------------
	.section	.nv.constant4,"a",@progbits
	.align	8
	.align		8
.nv.constant4:
        /*0000*/ 	.dword	__cudart_i2opi_f


//--------------------- .text._Z10idctKernelPfPii --------------------------
	.section	.text._Z10idctKernelPfPii,"ax",@progbits
	.align	128
        .global         _Z10idctKernelPfPii
        .type           _Z10idctKernelPfPii,@function
        .size           _Z10idctKernelPfPii,(.L_x_127 - _Z10idctKernelPfPii)
        .other          _Z10idctKernelPfPii,@"STO_CUDA_ENTRY STV_DEFAULT"
_Z10idctKernelPfPii:
.text._Z10idctKernelPfPii:
[----:B------:R-:W-:Y:S01]  /*0000*/  LDC R1, c[0x0][0x37c] ;  /* 0x0000df00ff017b82 */ /* 0x000fe20000000800 */
[----:B------:R-:W0:Y:S01]  /*0010*/  S2R R5, SR_CTAID.X ;  /* 0x0000000000057919 */ /* 0x000e220000002500 */
[----:B------:R-:W0:Y:S02]  /*0020*/  LDCU UR4, c[0x0][0x390] ;  /* 0x00007200ff0477ac */ /* 0x000e240008000800 */
[----:B0-----:R-:W-:-:S13]  /*0030*/  ISETP.GE.AND P0, PT, R5, UR4, PT ;  /* 0x0000000405007c0c */ /* 0x001fda000bf06270 */
[----:B------:R-:W-:Y:S05]  /*0040*/  @P0 EXIT ;  /* 0x000000000000094d */ /* 0x000fea0003800000 */
[----:B------:R-:W0:Y:S01]  /*0050*/  S2R R12, SR_TID.X ;  /* 0x00000000000c7919 */ /* 0x000e220000002100 */
[----:B------:R-:W1:Y:S01]  /*0060*/  LDC.64 R2, c[0x0][0x380] ;  /* 0x0000e000ff027b82 */ /* 0x000e620000000a00 */
[----:B------:R-:W2:Y:S01]  /*0070*/  LDCU.64 UR8, c[0x0][0x358] ;  /* 0x00006b00ff0877ac */ /* 0x000ea20008000a00 */
[----:B------:R-:W0:Y:S02]  /*0080*/  S2R R13, SR_TID.Y ;  /* 0x00000000000d7919 */ /* 0x000e240000002200 */
[----:B0-----:R-:W-:-:S04]  /*0090*/  IMAD R0, R13, 0x8, R12 ;  /* 0x000000080d007824 */ /* 0x001fc800078e020c */
[----:B------:R-:W-:-:S04]  /*00a0*/  IMAD R0, R5, 0x40, R0 ;  /* 0x0000004005007824 */ /* 0x000fc800078e0200 */
[----:B-1----:R-:W-:-:S06]  /*00b0*/  IMAD.WIDE.U32 R2, R0, 0x4, R2 ;  /* 0x0000000400027825 */ /* 0x002fcc00078e0002 */
[----:B--2---:R0:W2:Y:S01]  /*00c0*/  LDG.E R3, desc[UR8][R2.64] ;  /* 0x0000000802037981 */ /* 0x0040a2000c1e1900 */
[----:B------:R-:W1:Y:S01]  /*00d0*/  S2UR UR7, SR_CgaCtaId ;  /* 0x00000000000779c3 */ /* 0x000e620000008800 */
[----:B------:R-:W-:Y:S01]  /*00e0*/  UMOV UR6, 0x400 ;  /* 0x0000040000067882 */ /* 0x000fe20000000000 */
[----:B------:R-:W-:Y:S01]  /*00f0*/  LEA R9, R12, 0x1, 0x1 ;  /* 0x000000010c097811 */ /* 0x000fe200078e08ff */
[----:B------:R-:W-:Y:S01]  /*0100*/  UMOV UR10, 0x54442d18 ;  /* 0x54442d18000a7882 */ /* 0x000fe20000000000 */
[----:B------:R-:W-:Y:S01]  /*0110*/  UMOV UR11, 0x400921fb ;  /* 0x400921fb000b7882 */ /* 0x000fe20000000000 */
[----:B------:R-:W-:Y:S01]  /*0120*/  BSSY.RECONVERGENT B0, `(.L_x_0) ;  /* 0x0000076000007945 */ /* 0x000fe20003800200 */
[----:B------:R-:W3:Y:S01]  /*0130*/  I2F.F64.U32 R4, R9 ;  /* 0x0000000900047312 */ /* 0x000ee20000201800 */
[----:B0-----:R-:W-:-:S04]  /*0140*/  IMAD.MOV.U32 R2, RZ, RZ, 0x37cbac00 ;  /* 0x37cbac00ff027424 */ /* 0x001fc800078e00ff */
[----:B------:R-:W-:-:S04]  /*0150*/  FFMA R7, RZ, R2, -0.0013887860113754868507 ;  /* 0xbab607edff077423 */ /* 0x000fc80000000002 */
[----:B------:R-:W-:Y:S01]  /*0160*/  FFMA R7, RZ, R7, 0.041666727513074874878 ;  /* 0x3d2aaabbff077423 */ /* 0x000fe20000000007 */
[----:B---3--:R-:W-:-:S03]  /*0170*/  DMUL R4, R4, UR10 ;  /* 0x0000000a04047c28 */ /* 0x008fc60008000000 */
[----:B------:R-:W-:Y:S01]  /*0180*/  FFMA R7, RZ, R7, -0.4999999701976776123 ;  /* 0xbeffffffff077423 */ /* 0x000fe20000000007 */
[----:B-1----:R-:W-:-:S03]  /*0190*/  ULEA UR4, UR7, UR6, 0x18 ;  /* 0x0000000607047291 */ /* 0x002fc6000f8ec0ff */
[----:B------:R-:W-:Y:S01]  /*01a0*/  FFMA R7, RZ, R7, 1 ;  /* 0x3f800000ff077423 */ /* 0x000fe20000000007 */
[----:B------:R-:W-:Y:S02]  /*01b0*/  DMUL R4, R4, 0.0625 ;  /* 0x3fb0000004047828 */ /* 0x000fe40000000000 */
[----:B------:R-:W-:-:S05]  /*01c0*/  LEA R11, R13, UR4, 0x5 ;  /* 0x000000040d0b7c11 */ /* 0x000fca000f8e28ff */
[----:B------:R-:W-:Y:S01]  /*01d0*/  IMAD R6, R12, 0x4, R11 ;  /* 0x000000040c067824 */ /* 0x000fe200078e020b */
[----:B------:R-:W0:Y:S02]  /*01e0*/  F2F.F32.F64 R21, R4 ;  /* 0x0000000400157310 */ /* 0x000e240000301000 */
[C---:B0-----:R-:W-:Y:S01]  /*01f0*/  FMUL R20, R21.reuse, 0.63661974668502807617 ;  /* 0x3f22f98315147820 */ /* 0x041fe20000400000 */
[----:B------:R-:W-:-:S05]  /*0200*/  FSETP.GE.AND P0, PT, |R21|, 105615, PT ;  /* 0x47ce47801500780b */ /* 0x000fca0003f06200 */
[----:B------:R-:W0:Y:S02]  /*0210*/  F2I.NTZ R20, R20 ;  /* 0x0000001400147305 */ /* 0x000e240000203100 */
[----:B0-----:R-:W-:-:S05]  /*0220*/  I2FP.F32.S32 R8, R20 ;  /* 0x0000001400087245 */ /* 0x001fca0000201400 */
[----:B------:R-:W-:-:S04]  /*0230*/  FFMA R5, R8, -1.5707962512969970703, R21 ;  /* 0xbfc90fda08057823 */ /* 0x000fc80000000015 */
[----:B------:R-:W-:Y:S01]  /*0240*/  FFMA R5, R8, -7.5497894158615963534e-08, R5 ;  /* 0xb3a2216808057823 */ /* 0x000fe20000000005 */
[----:B--2---:R-:W-:Y:S01]  /*0250*/  STS [R6], R3 ;  /* 0x0000000306007388 */ /* 0x004fe20000000800 */
[----:B------:R-:W-:Y:S06]  /*0260*/  BAR.SYNC.DEFER_BLOCKING 0x0 ;  /* 0x0000000000007b1d */ /* 0x000fec0000010000 */
[----:B------:R-:W0:Y:S02]  /*0270*/  LDS.64 R14, [R11] ;  /* 0x000000000b0e7984 */ /* 0x000e240000000a00 */
[----:B0-----:R-:W-:Y:S01]  /*0280*/  FMUL R10, R14, 0.70710676908493041992 ;  /* 0x3f3504f30e0a7820 */ /* 0x001fe20000400000 */
[----:B------:R-:W-:-:S03]  /*0290*/  FFMA R14, R8, -5.3903029534742383927e-15, R5 ;  /* 0xa7c234c5080e7823 */ /* 0x000fc60000000005 */
[----:B------:R-:W-:Y:S01]  /*02a0*/  FFMA R10, R10, R7, RZ ;  /* 0x000000070a0a7223 */ /* 0x000fe200000000ff */
[----:B------:R-:W-:Y:S06]  /*02b0*/  @!P0 BRA `(.L_x_1) ;  /* 0x0000000400708947 */ /* 0x000fec0003800000 */
[----:B------:R-:W-:-:S13]  /*02c0*/  FSETP.NEU.AND P0, PT, |R21|, +INF , PT ;  /* 0x7f8000001500780b */ /* 0x000fda0003f0d200 */
[----:B------:R-:W-:Y:S05]  /*02d0*/  @!P0 BRA `(.L_x_2) ;  /* 0x0000000400608947 */ /* 0x000fea0003800000 */
[----:B------:R-:W-:Y:S01]  /*02e0*/  IMAD.SHL.U32 R3, R21, 0x100, RZ ;  /* 0x0000010015037824 */ /* 0x000fe200078e00ff */
[----:B------:R-:W-:Y:S01]  /*02f0*/  MOV R20, RZ ;  /* 0x000000ff00147202 */ /* 0x000fe20000000f00 */
[----:B------:R-:W-:Y:S01]  /*0300*/  IMAD.MOV.U32 R23, RZ, RZ, RZ ;  /* 0x000000ffff177224 */ /* 0x000fe200078e00ff */
[----:B------:R-:W0:Y:S02]  /*0310*/  LDCU.64 UR12, c[0x4][URZ] ;  /* 0x01000000ff0c77ac */ /* 0x000e240008000a00 */
[----:B------:R-:W-:Y:S01]  /*0320*/  LOP3.LUT R14, R3, 0x80000000, RZ, 0xfc, !PT ;  /* 0x80000000030e7812 */ /* 0x000fe200078efcff */
[----:B------:R-:W-:Y:S01]  /*0330*/  UMOV UR5, URZ ;  /* 0x000000ff00057c82 */ /* 0x000fe20008000000 */
[----:B------:R-:W-:-:S05]  /*0340*/  UMOV UR4, URZ ;  /* 0x000000ff00047c82 */ /* 0x000fca0008000000 */
.L_x_3:
[----:B0-----:R-:W-:Y:S02]  /*0350*/  IMAD.U32 R17, RZ, RZ, UR13 ;  /* 0x0000000dff117e24 */ /* 0x001fe4000f8e00ff */
[----:B------:R-:W-:-:S05]  /*0360*/  IMAD.U32 R16, RZ, RZ, UR12 ;  /* 0x0000000cff107e24 */ /* 0x000fca000f8e00ff */
[----:B------:R-:W2:Y:S01]  /*0370*/  LDG.E.CONSTANT R17, desc[UR8][R16.64] ;  /* 0x0000000810117981 */ /* 0x000ea2000c1e9900 */
[----:B------:R-:W-:Y:S01]  /*0380*/  UIADD3 UR4, UPT, UPT, UR4, 0x1, URZ ;  /* 0x0000000104047890 */ /* 0x000fe2000fffe0ff */
[C---:B------:R-:W-:Y:S01]  /*0390*/  ISETP.EQ.AND P0, PT, R20.reuse, RZ, PT ;  /* 0x000000ff1400720c */ /* 0x040fe20003f02270 */
[----:B------:R-:W-:Y:S01]  /*03a0*/  UIADD3 UR12, UP1, UPT, UR12, 0x4, URZ ;  /* 0x000000040c0c7890 */ /* 0x000fe2000ff3e0ff */
[C---:B------:R-:W-:Y:S01]  /*03b0*/  ISETP.EQ.AND P1, PT, R20.reuse, 0x4, PT ;  /* 0x000000041400780c */ /* 0x040fe20003f22270 */
[----:B------:R-:W-:Y:S01]  /*03c0*/  UISETP.NE.AND UP0, UPT, UR4, 0x6, UPT ;  /* 0x000000060400788c */ /* 0x000fe2000bf05270 */
[C---:B------:R-:W-:Y:S01]  /*03d0*/  ISETP.EQ.AND P2, PT, R20.reuse, 0x8, PT ;  /* 0x000000081400780c */ /* 0x040fe20003f42270 */
[----:B------:R-:W-:Y:S01]  /*03e0*/  UIADD3.X UR13, UPT, UPT, URZ, UR13, URZ, UP1, !UPT ;  /* 0x0000000dff0d7290 */ /* 0x000fe20008ffe4ff */
[C---:B------:R-:W-:Y:S02]  /*03f0*/  ISETP.EQ.AND P3, PT, R20.reuse, 0xc, PT ;  /* 0x0000000c1400780c */ /* 0x040fe40003f62270 */
[----:B------:R-:W-:-:S02]  /*0400*/  ISETP.EQ.AND P4, PT, R20, 0x10, PT ;  /* 0x000000101400780c */ /* 0x000fc40003f82270 */
[C---:B------:R-:W-:Y:S01]  /*0410*/  ISETP.EQ.AND P5, PT, R20.reuse, 0x14, PT ;  /* 0x000000141400780c */ /* 0x040fe20003fa2270 */
[----:B------:R-:W-:Y:S02]  /*0420*/  VIADD R20, R20, 0x4 ;  /* 0x0000000414147836 */ /* 0x000fe40000000000 */
[----:B--2---:R-:W-:-:S03]  /*0430*/  IMAD.WIDE.U32 R18, R17, R14, RZ ;  /* 0x0000000e11127225 */ /* 0x004fc600078e00ff */
[----:B------:R-:W-:-:S04]  /*0440*/  IADD3 R18, P6, PT, R18, R23, RZ ;  /* 0x0000001712127210 */ /* 0x000fc80007fde0ff */
[----:B------:R-:W-:Y:S01]  /*0450*/  IADD3.X R23, PT, PT, R19, UR5, RZ, P6, !PT ;  /* 0x0000000513177c10 */ /* 0x000fe2000b7fe4ff */
[--C-:B------:R-:W-:Y:S01]  /*0460*/  @P0 IMAD.MOV.U32 R3, RZ, RZ, R18.reuse ;  /* 0x000000ffff030224 */ /* 0x100fe200078e0012 */
[----:B------:R-:W-:Y:S01]  /*0470*/  @P4 MOV R7, R18 ;  /* 0x0000001200074202 */ /* 0x000fe20000000f00 */
[--C-:B------:R-:W-:Y:S02]  /*0480*/  @P1 IMAD.MOV.U32 R4, RZ, RZ, R18.reuse ;  /* 0x000000ffff041224 */ /* 0x100fe400078e0012 */
[--C-:B------:R-:W-:Y:S02]  /*0490*/  @P2 IMAD.MOV.U32 R5, RZ, RZ, R18.reuse ;  /* 0x000000ffff052224 */ /* 0x100fe400078e0012 */
[--C-:B------:R-:W-:Y:S02]  /*04a0*/  @P3 IMAD.MOV.U32 R6, RZ, RZ, R18.reuse ;  /* 0x000000ffff063224 */ /* 0x100fe400078e0012 */
[----:B------:R-:W-:Y:S01]  /*04b0*/  @P5 IMAD.MOV.U32 R8, RZ, RZ, R18 ;  /* 0x000000ffff085224 */ /* 0x000fe200078e0012 */
[----:B------:R-:W-:Y:S06]  /*04c0*/  BRA.U UP0, `(.L_x_3) ;  /* 0xfffffffd00a07547 */ /* 0x000fec000b83ffff */
[----:B------:R-:W-:Y:S01]  /*04d0*/  SHF.R.U32.HI R21, RZ, 0x17, R21 ;  /* 0x00000017ff157819 */ /* 0x000fe20000011615 */
[----:B------:R-:W-:Y:S03]  /*04e0*/  BSSY.RECONVERGENT B1, `(.L_x_4) ;  /* 0x0000028000017945 */ /* 0x000fe60003800200 */
[C---:B------:R-:W-:Y:S02]  /*04f0*/  LOP3.LUT R14, R21.reuse, 0xe0, RZ, 0xc0, !PT ;  /* 0x000000e0150e7812 */ /* 0x040fe400078ec0ff */
[----:B------:R-:W-:-:S03]  /*0500*/  LOP3.LUT P6, RZ, R21, 0x1f, RZ, 0xc0, !PT ;  /* 0x0000001f15ff7812 */ /* 0x000fc600078cc0ff */
[----:B------:R-:W-:-:S05]  /*0510*/  VIADD R14, R14, 0xffffff80 ;  /* 0xffffff800e0e7836 */ /* 0x000fca0000000000 */
[----:B------:R-:W-:-:S05]  /*0520*/  SHF.R.U32.HI R14, RZ, 0x5, R14 ;  /* 0x00000005ff0e7819 */ /* 0x000fca000001160e */
[----:B------:R-:W-:-:S05]  /*0530*/  IMAD.U32 R18, R14, -0x4, RZ ;  /* 0xfffffffc0e127824 */ /* 0x000fca00078e00ff */
[C---:B------:R-:W-:Y:S02]  /*0540*/  ISETP.EQ.AND P3, PT, R18.reuse, -0x18, PT ;  /* 0xffffffe81200780c */ /* 0x040fe40003f62270 */
[C---:B------:R-:W-:Y:S02]  /*0550*/  ISETP.EQ.AND P4, PT, R18.reuse, -0x14, PT ;  /* 0xffffffec1200780c */ /* 0x040fe40003f82270 */
[C---:B------:R-:W-:Y:S02]  /*0560*/  ISETP.EQ.AND P2, PT, R18.reuse, -0x10, PT ;  /* 0xfffffff01200780c */ /* 0x040fe40003f42270 */
[C---:B------:R-:W-:Y:S02]  /*0570*/  ISETP.EQ.AND P1, PT, R18.reuse, -0xc, PT ;  /* 0xfffffff41200780c */ /* 0x040fe40003f22270 */
[C---:B------:R-:W-:Y:S02]  /*0580*/  ISETP.EQ.AND P0, PT, R18.reuse, -0x8, PT ;  /* 0xfffffff81200780c */ /* 0x040fe40003f02270 */
[----:B------:R-:W-:-:S03]  /*0590*/  ISETP.EQ.AND P5, PT, R18, RZ, PT ;  /* 0x000000ff1200720c */ /* 0x000fc60003fa2270 */
[--C-:B------:R-:W-:Y:S01]  /*05a0*/  @P3 IMAD.MOV.U32 R14, RZ, RZ, R3.reuse ;  /* 0x000000ffff0e3224 */ /* 0x100fe200078e0003 */
[C---:B------:R-:W-:Y:S01]  /*05b0*/  ISETP.EQ.AND P3, PT, R18.reuse, -0x4, PT ;  /* 0xfffffffc1200780c */ /* 0x040fe20003f62270 */
[----:B------:R-:W-:Y:S01]  /*05c0*/  @P4 IMAD.MOV.U32 R16, RZ, RZ, R3 ;  /* 0x000000ffff104224 */ /* 0x000fe200078e0003 */
[----:B------:R-:W-:Y:S01]  /*05d0*/  @P4 MOV R14, R4 ;  /* 0x00000004000e4202 */ /* 0x000fe20000000f00 */
[----:B------:R-:W-:Y:S01]  /*05e0*/  @P2 IMAD.MOV.U32 R16, RZ, RZ, R4 ;  /* 0x000000ffff102224 */ /* 0x000fe200078e0004 */
[----:B------:R-:W-:Y:S01]  /*05f0*/  ISETP.EQ.AND P4, PT, R18, 0x4, PT ;  /* 0x000000041200780c */ /* 0x000fe20003f82270 */
[--C-:B------:R-:W-:Y:S02]  /*0600*/  @P2 IMAD.MOV.U32 R14, RZ, RZ, R5.reuse ;  /* 0x000000ffff0e2224 */ /* 0x100fe400078e0005 */
[----:B------:R-:W-:Y:S02]  /*0610*/  @P1 IMAD.MOV.U32 R16, RZ, RZ, R5 ;  /* 0x000000ffff101224 */ /* 0x000fe400078e0005 */
[----:B------:R-:W-:-:S02]  /*0620*/  @P1 IMAD.MOV.U32 R14, RZ, RZ, R6 ;  /* 0x000000ffff0e1224 */ /* 0x000fc400078e0006 */
[----:B------:R-:W-:Y:S02]  /*0630*/  @P0 IMAD.MOV.U32 R16, RZ, RZ, R6 ;  /* 0x000000ffff100224 */ /* 0x000fe400078e0006 */
[----:B------:R-:W-:Y:S01]  /*0640*/  @P0 IMAD.MOV.U32 R14, RZ, RZ, R7 ;  /* 0x000000ffff0e0224 */ /* 0x000fe200078e0007 */
[----:B------:R-:W-:Y:S01]  /*0650*/  @P3 MOV R16, R7 ;  /* 0x0000000700103202 */ /* 0x000fe20000000f00 */
[--C-:B------:R-:W-:Y:S02]  /*0660*/  @P3 IMAD.MOV.U32 R14, RZ, RZ, R8.reuse ;  /* 0x000000ffff0e3224 */ /* 0x100fe400078e0008 */
[----:B------:R-:W-:Y:S02]  /*0670*/  @P5 IMAD.MOV.U32 R16, RZ, RZ, R8 ;  /* 0x000000ffff105224 */ /* 0x000fe400078e0008 */
[--C-:B------:R-:W-:Y:S02]  /*0680*/  @P5 IMAD.MOV.U32 R14, RZ, RZ, R23.reuse ;  /* 0x000000ffff0e5224 */ /* 0x100fe400078e0017 */
[----:B------:R-:W-:Y:S01]  /*0690*/  @P4 IMAD.MOV.U32 R16, RZ, RZ, R23 ;  /* 0x000000ffff104224 */ /* 0x000fe200078e0017 */
[----:B------:R-:W-:Y:S06]  /*06a0*/  @!P6 BRA `(.L_x_5) ;  /* 0x00000000002ce947 */ /* 0x000fec0003800000 */
[----:B------:R-:W-:Y:S01]  /*06b0*/  @P2 IMAD.MOV.U32 R17, RZ, RZ, R3 ;  /* 0x000000ffff112224 */ /* 0x000fe200078e0003 */
[----:B------:R-:W-:Y:S01]  /*06c0*/  LOP3.LUT R21, R21, 0x1f, RZ, 0xc0, !PT ;  /* 0x0000001f15157812 */ /* 0x000fe200078ec0ff */
[----:B------:R-:W-:Y:S01]  /*06d0*/  @P1 IMAD.MOV.U32 R17, RZ, RZ, R4 ;  /* 0x000000ffff111224 */ /* 0x000fe200078e0004 */
[----:B------:R-:W-:Y:S01]  /*06e0*/  @P0 MOV R17, R5 ;  /* 0x0000000500110202 */ /* 0x000fe20000000f00 */
[----:B------:R-:W-:Y:S01]  /*06f0*/  @P3 IMAD.MOV.U32 R17, RZ, RZ, R6 ;  /* 0x000000ffff113224 */ /* 0x000fe200078e0006 */
[----:B------:R-:W-:Y:S01]  /*0700*/  ISETP.EQ.AND P0, PT, R18, 0x8, PT ;  /* 0x000000081200780c */ /* 0x000fe20003f02270 */
[----:B------:R-:W-:Y:S01]  /*0710*/  @P5 IMAD.MOV.U32 R17, RZ, RZ, R7 ;  /* 0x000000ffff115224 */ /* 0x000fe200078e0007 */
[----:B------:R-:W-:Y:S01]  /*0720*/  SHF.L.W.U32.HI R14, R16, R21, R14 ;  /* 0x00000015100e7219 */ /* 0x000fe20000010e0e */
[----:B------:R-:W-:-:S10]  /*0730*/  @P4 IMAD.MOV.U32 R17, RZ, RZ, R8 ;  /* 0x000000ffff114224 */ /* 0x000fd400078e0008 */
[----:B------:R-:W-:-:S05]  /*0740*/  @P0 IMAD.MOV.U32 R17, RZ, RZ, R23 ;  /* 0x000000ffff110224 */ /* 0x000fca00078e0017 */
[----:B------:R-:W-:-:S07]  /*0750*/  SHF.L.W.U32.HI R16, R17, R21, R16 ;  /* 0x0000001511107219 */ /* 0x000fce0000010e10 */
.L_x_5:
[----:B------:R-:W-:Y:S05]  /*0760*/  BSYNC.RECONVERGENT B1 ;  /* 0x0000000000017941 */ /* 0x000fea0003800200 */
.L_x_4:
[C-C-:B------:R-:W-:Y:S01]  /*0770*/  SHF.L.W.U32.HI R21, R16.reuse, 0x2, R14.reuse ;  /* 0x0000000210157819 */ /* 0x140fe20000010e0e */
[----:B------:R-:W-:Y:S01]  /*0780*/  IMAD.SHL.U32 R16, R16, 0x4, RZ ;  /* 0x0000000410107824 */ /* 0x000fe200078e00ff */
[----:B------:R-:W-:Y:S01]  /*0790*/  UMOV UR4, 0x54442d19 ;  /* 0x54442d1900047882 */ /* 0x000fe20000000000 */
[----:B------:R-:W-:Y:S01]  /*07a0*/  UMOV UR5, 0x3bf921fb ;  /* 0x3bf921fb00057882 */ /* 0x000fe20000000000 */
[----:B------:R-:W-:Y:S02]  /*07b0*/  SHF.R.S32.HI R17, RZ, 0x1f, R21 ;  /* 0x0000001fff117819 */ /* 0x000fe40000011415 */
[----:B------:R-:W-:Y:S02]  /*07c0*/  SHF.R.U32.HI R14, RZ, 0x1e, R14 ;  /* 0x0000001eff0e7819 */ /* 0x000fe4000001160e */
[C---:B------:R-:W-:Y:S02]  /*07d0*/  LOP3.LUT R16, R17.reuse, R16, RZ, 0x3c, !PT ;  /* 0x0000001011107212 */ /* 0x040fe400078e3cff */
[----:B------:R-:W-:-:S02]  /*07e0*/  LOP3.LUT R17, R17, R21, RZ, 0x3c, !PT ;  /* 0x0000001511117212 */ /* 0x000fc400078e3cff */
[C---:B------:R-:W-:Y:S02]  /*07f0*/  ISETP.GE.AND P0, PT, R21.reuse, RZ, PT ;  /* 0x000000ff1500720c */ /* 0x040fe40003f06270 */
[----:B------:R-:W-:Y:S02]  /*0800*/  LEA.HI R20, R21, R14, RZ, 0x1 ;  /* 0x0000000e15147211 */ /* 0x000fe400078f08ff */
[----:B------:R-:W0:Y:S02]  /*0810*/  I2F.F64.S64 R16, R16 ;  /* 0x0000001000107312 */ /* 0x000e240000301c00 */
[----:B0-----:R-:W-:-:S10]  /*0820*/  DMUL R18, R16, UR4 ;  /* 0x0000000410127c28 */ /* 0x001fd40008000000 */
[----:B------:R-:W0:Y:S02]  /*0830*/  F2F.F32.F64 R18, R18 ;  /* 0x0000001200127310 */ /* 0x000e240000301000 */
[----:B0-----:R-:W-:Y:S01]  /*0840*/  FSEL R14, -R18, R18, !P0 ;  /* 0x00000012120e7208 */ /* 0x001fe20004000100 */
[----:B------:R-:W-:Y:S06]  /*0850*/  BRA `(.L_x_1) ;  /* 0x0000000000087947 */ /* 0x000fec0003800000 */
.L_x_2:
[----:B------:R-:W-:Y:S01]  /*0860*/  FMUL R14, RZ, R21 ;  /* 0x00000015ff0e7220 */ /* 0x000fe20000400000 */
[----:B------:R-:W-:-:S07]  /*0870*/  IMAD.MOV.U32 R20, RZ, RZ, RZ ;  /* 0x000000ffff147224 */ /* 0x000fce00078e00ff */
.L_x_1:
[----:B------:R-:W-:Y:S05]  /*0880*/  BSYNC.RECONVERGENT B0 ;  /* 0x0000000000007941 */ /* 0x000fea0003800200 */
.L_x_0:
[----:B------:R-:W-:Y:S01]  /*0890*/  SHF.L.U32 R24, R9, 0x1, RZ ;  /* 0x0000000109187819 */ /* 0x000fe200000006ff */
[----:B------:R0:W1:Y:S01]  /*08a0*/  LDS R21, [R11+0x8] ;  /* 0x000008000b157984 */ /* 0x0000620000000800 */
[----:B------:R-:W-:Y:S01]  /*08b0*/  LOP3.LUT R19, R20, 0x1, RZ, 0xc0, !PT ;  /* 0x0000000114137812 */ /* 0x000fe200078ec0ff */
[----:B------:R-:W-:Y:S01]  /*08c0*/  FMUL R23, R14, R14 ;  /* 0x0000000e0e177220 */ /* 0x000fe20000400000 */
[----:B------:R2:W3:Y:S01]  /*08d0*/  I2F.F64.U32 R16, R24 ;  /* 0x0000001800107312 */ /* 0x0004e20000201800 */
[----:B------:R-:W-:Y:S01]  /*08e0*/  IMAD.MOV.U32 R26, RZ, RZ, 0x3c0885e4 ;  /* 0x3c0885e4ff1a7424 */ /* 0x000fe200078e00ff */
[----:B------:R-:W-:Y:S01]  /*08f0*/  ISETP.NE.U32.AND P0, PT, R19, 0x1, PT ;  /* 0x000000011300780c */ /* 0x000fe20003f05070 */
[----:B------:R-:W-:Y:S01]  /*0900*/  FFMA R22, R23, R2, -0.0013887860113754868507 ;  /* 0xbab607ed17167423 */ /* 0x000fe20000000002 */
[----:B------:R-:W-:Y:S01]  /*0910*/  VIADD R20, R20, 0x1 ;  /* 0x0000000114147836 */ /* 0x000fe20000000000 */
[----:B------:R-:W-:Y:S01]  /*0920*/  BSSY.RECONVERGENT B0, `(.L_x_6) ;  /* 0x0000075000007945 */ /* 0x000fe20003800200 */
[----:B------:R-:W-:-:S02]  /*0930*/  FSEL R14, R14, 1, !P0 ;  /* 0x3f8000000e0e7808 */ /* 0x000fc40004000000 */
[----:B------:R-:W-:Y:S02]  /*0940*/  FSEL R22, R22, -0.00019574658654164522886, P0 ;  /* 0xb94d415316167808 */ /* 0x000fe40000000000 */
[----:B--2---:R-:W-:Y:S01]  /*0950*/  FSEL R24, R26, 0.041666727513074874878, !P0 ;  /* 0x3d2aaabb1a187808 */ /* 0x004fe20004000000 */
[----:B---3--:R-:W-:-:S04]  /*0960*/  DMUL R16, R16, UR10 ;  /* 0x0000000a10107c28 */ /* 0x008fc80008000000 */
[----:B------:R-:W-:-:S04]  /*0970*/  FFMA R22, R23, R22, R24 ;  /* 0x0000001617167223 */ /* 0x000fc80000000018 */
[----:B------:R-:W-:-:S06]  /*0980*/  DMUL R16, R16, 0.0625 ;  /* 0x3fb0000010107828 */ /* 0x000fcc0000000000 */
[----:B------:R2:W3:Y:S02]  /*0990*/  F2F.F32.F64 R18, R16 ;  /* 0x0000001000127310 */ /* 0x0004e40000301000 */
[----:B--2---:R-:W-:Y:S02]  /*09a0*/  IMAD.MOV.U32 R16, RZ, RZ, 0x3e2aaaa8 ;  /* 0x3e2aaaa8ff107424 */ /* 0x004fe400078e00ff */
[----:B---3--:R-:W-:-:S03]  /*09b0*/  FMUL R25, R18, 0.63661974668502807617 ;  /* 0x3f22f98312197820 */ /* 0x008fc60000400000 */
[----:B------:R-:W-:Y:S02]  /*09c0*/  FSEL R16, -R16, -0.4999999701976776123, !P0 ;  /* 0xbeffffff10107808 */ /* 0x000fe40004000100 */
[----:B------:R-:W-:Y:S01]  /*09d0*/  LOP3.LUT P0, RZ, R20, 0x2, RZ, 0xc0, !PT ;  /* 0x0000000214ff7812 */ /* 0x000fe2000780c0ff */
[----:B------:R-:W2:Y:S01]  /*09e0*/  F2I.NTZ R19, R25 ;  /* 0x0000001900137305 */ /* 0x000ea20000203100 */
[----:B------:R-:W-:Y:S01]  /*09f0*/  FSETP.GE.AND P1, PT, |R18|, 105615, PT ;  /* 0x47ce47801200780b */ /* 0x000fe20003f26200 */
[C---:B------:R-:W-:Y:S01]  /*0a00*/  FFMA R16, R23.reuse, R22, R16 ;  /* 0x0000001617107223 */ /* 0x040fe20000000010 */
[----:B------:R-:W-:-:S04]  /*0a10*/  FFMA R23, R23, R14, RZ ;  /* 0x0000000e17177223 */ /* 0x000fc800000000ff */
[----:B------:R-:W-:-:S05]  /*0a20*/  FFMA R23, R23, R16, R14 ;  /* 0x0000001017177223 */ /* 0x000fca000000000e */
[----:B------:R-:W-:Y:S01]  /*0a30*/  @P0 FADD R23, RZ, -R23 ;  /* 0x80000017ff170221 */ /* 0x000fe20000000000 */
[----:B--2---:R-:W-:-:S03]  /*0a40*/  I2FP.F32.S32 R17, R19 ;  /* 0x0000001300117245 */ /* 0x004fc60000201400 */
[----:B------:R-:W-:Y:S02]  /*0a50*/  FFMA R10, R23, R15, R10 ;  /* 0x0000000f170a7223 */ /* 0x000fe4000000000a */
[----:B------:R-:W-:-:S04]  /*0a60*/  FFMA R14, R17, -1.5707962512969970703, R18 ;  /* 0xbfc90fda110e7823 */ /* 0x000fc80000000012 */
[----:B------:R-:W-:-:S04]  /*0a70*/  FFMA R14, R17, -7.5497894158615963534e-08, R14 ;  /* 0xb3a22168110e7823 */ /* 0x000fc8000000000e */
[----:B------:R-:W-:Y:S01]  /*0a80*/  FFMA R23, R17, -5.3903029534742383927e-15, R14 ;  /* 0xa7c234c511177823 */ /* 0x000fe2000000000e */
[----:B01----:R-:W-:Y:S06]  /*0a90*/  @!P1 BRA `(.L_x_7) ;  /* 0x0000000400749947 */ /* 0x003fec0003800000 */
[----:B------:R-:W-:-:S13]  /*0aa0*/  FSETP.NEU.AND P0, PT, |R18|, +INF , PT ;  /* 0x7f8000001200780b */ /* 0x000fda0003f0d200 */
[----:B------:R-:W-:Y:S05]  /*0ab0*/  @!P0 BRA `(.L_x_8) ;  /* 0x0000000400648947 */ /* 0x000fea0003800000 */
[----:B------:R-:W-:Y:S01]  /*0ac0*/  IMAD.SHL.U32 R14, R18, 0x100, RZ ;  /* 0x00000100120e7824 */ /* 0x000fe200078e00ff */
[----:B------:R-:W0:Y:S01]  /*0ad0*/  LDCU.64 UR12, c[0x4][URZ] ;  /* 0x01000000ff0c77ac */ /* 0x000e220008000a00 */
[----:B------:R-:W-:Y:S02]  /*0ae0*/  IMAD.MOV.U32 R19, RZ, RZ, RZ ;  /* 0x000000ffff137224 */ /* 0x000fe400078e00ff */
[----:B------:R-:W-:Y:S01]  /*0af0*/  IMAD.MOV.U32 R22, RZ, RZ, RZ ;  /* 0x000000ffff167224 */ /* 0x000fe200078e00ff */
[----:B------:R-:W-:Y:S01]  /*0b00*/  LOP3.LUT R20, R14, 0x80000000, RZ, 0xfc, !PT ;  /* 0x800000000e147812 */ /* 0x000fe200078efcff */
[----:B------:R-:W-:Y:S01]  /*0b10*/  UMOV UR5, URZ ;  /* 0x000000ff00057c82 */ /* 0x000fe20008000000 */
[----:B------:R-:W-:-:S05]  /*0b20*/  UMOV UR4, URZ ;  /* 0x000000ff00047c82 */ /* 0x000fca0008000000 */
.L_x_9:
[----:B0-----:R-:W-:Y:S01]  /*0b30*/  IMAD.U32 R15, RZ, RZ, UR13 ;  /* 0x0000000dff0f7e24 */ /* 0x001fe2000f8e00ff */
[----:B------:R-:W-:-:S05]  /*0b40*/  MOV R14, UR12 ;  /* 0x0000000c000e7c02 */ /* 0x000fca0008000f00 */
        /* <DEDUP_REMOVED lines=15> */
[--C-:B------:R-:W-:Y:S02]  /*0c40*/  @P0 IMAD.MOV.U32 R3, RZ, RZ, R16.reuse ;  /* 0x000000ffff030224 */ /* 0x100fe400078e0010 */
        /* <DEDUP_REMOVED lines=21> */
[----:B------:R-:W-:Y:S02]  /*0da0*/  @P4 IMAD.MOV.U32 R15, RZ, RZ, R3 ;  /* 0x000000ffff0f4224 */ /* 0x000fe400078e0003 */
[----:B------:R-:W-:Y:S01]  /*0db0*/  @P4 IMAD.MOV.U32 R18, RZ, RZ, R4 ;  /* 0x000000ffff124224 */ /* 0x000fe200078e0004 */
[----:B------:R-:W-:Y:S01]  /*0dc0*/  ISETP.EQ.AND P4, PT, R20, 0x4, PT ;  /* 0x000000041400780c */ /* 0x000fe20003f82270 */
[--C-:B------:R-:W-:Y:S01]  /*0dd0*/  @P2 IMAD.MOV.U32 R18, RZ, RZ, R5.reuse ;  /* 0x000000ffff122224 */ /* 0x100fe200078e0005 */
[----:B------:R-:W-:Y:S01]  /*0de0*/  @P2 MOV R15, R4 ;  /* 0x00000004000f2202 */ /* 0x000fe20000000f00 */
[----:B------:R-:W-:Y:S02]  /*0df0*/  @P1 IMAD.MOV.U32 R15, RZ, RZ, R5 ;  /* 0x000000ffff0f1224 */ /* 0x000fe400078e0005 */
[----:B------:R-:W-:-:S02]  /*0e00*/  @P0 IMAD.MOV.U32 R15, RZ, RZ, R6 ;  /* 0x000000ffff0f0224 */ /* 0x000fc400078e0006 */
[----:B------:R-:W-:Y:S02]  /*0e10*/  @P1 IMAD.MOV.U32 R18, RZ, RZ, R6 ;  /* 0x000000ffff121224 */ /* 0x000fe400078e0006 */
[----:B------:R-:W-:Y:S02]  /*0e20*/  @P3 IMAD.MOV.U32 R15, RZ, RZ, R7 ;  /* 0x000000ffff0f3224 */ /* 0x000fe400078e0007 */
[----:B------:R-:W-:Y:S02]  /*0e30*/  @P5 IMAD.MOV.U32 R15, RZ, RZ, R8 ;  /* 0x000000ffff0f5224 */ /* 0x000fe400078e0008 */
[----:B------:R-:W-:Y:S02]  /*0e40*/  @P4 IMAD.MOV.U32 R15, RZ, RZ, R19 ;  /* 0x000000ffff0f4224 */ /* 0x000fe400078e0013 */
[----:B------:R-:W-:Y:S01]  /*0e50*/  @P0 IMAD.MOV.U32 R18, RZ, RZ, R7 ;  /* 0x000000ffff120224 */ /* 0x000fe200078e0007 */
[----:B------:R-:W-:Y:S01]  /*0e60*/  @P3 MOV R18, R8 ;  /* 0x0000000800123202 */ /* 0x000fe20000000f00 */
[----:B------:R-:W-:-:S02]  /*0e70*/  @P5 IMAD.MOV.U32 R18, RZ, RZ, R19 ;  /* 0x000000ffff125224 */ /* 0x000fc400078e0013 */
[----:B------:R-:W-:Y:S01]  /*0e80*/  IMAD.MOV.U32 R16, RZ, RZ, R15 ;  /* 0x000000ffff107224 */ /* 0x000fe200078e000f */
        /* <DEDUP_REMOVED lines=12> */
.L_x_11:
[----:B------:R-:W-:Y:S05]  /*0f50*/  BSYNC.RECONVERGENT B1 ;  /* 0x0000000000017941 */ /* 0x000fea0003800200 */
.L_x_10:
[C---:B------:R-:W-:Y:S01]  /*0f60*/  SHF.L.W.U32.HI R19, R16.reuse, 0x2, R18 ;  /* 0x0000000210137819 */ /* 0x040fe20000010e12 */
[----:B------:R-:W-:Y:S01]  /*0f70*/  IMAD.SHL.U32 R14, R16, 0x4, RZ ;  /* 0x00000004100e7824 */ /* 0x000fe200078e00ff */
[----:B------:R-:W-:Y:S01]  /*0f80*/  UMOV UR4, 0x54442d19 ;  /* 0x54442d1900047882 */ /* 0x000fe20000000000 */
[----:B------:R-:W-:Y:S01]  /*0f90*/  UMOV UR5, 0x3bf921fb ;  /* 0x3bf921fb00057882 */ /* 0x000fe20000000000 */
[----:B------:R-:W-:Y:S02]  /*0fa0*/  SHF.R.S32.HI R15, RZ, 0x1f, R19 ;  /* 0x0000001fff0f7819 */ /* 0x000fe40000011413 */
[----:B------:R-:W-:Y:S02]  /*0fb0*/  ISETP.GE.AND P0, PT, R19, RZ, PT ;  /* 0x000000ff1300720c */ /* 0x000fe40003f06270 */
[C---:B------:R-:W-:Y:S02]  /*0fc0*/  LOP3.LUT R14, R15.reuse, R14, RZ, 0x3c, !PT ;  /* 0x0000000e0f0e7212 */ /* 0x040fe400078e3cff */
[----:B------:R-:W-:-:S02]  /*0fd0*/  LOP3.LUT R15, R15, R19, RZ, 0x3c, !PT ;  /* 0x000000130f0f7212 */ /* 0x000fc400078e3cff */
[----:B------:R-:W-:-:S04]  /*0fe0*/  SHF.R.U32.HI R18, RZ, 0x1e, R18 ;  /* 0x0000001eff127819 */ /* 0x000fc80000011612 */
[----:B------:R-:W0:Y:S01]  /*0ff0*/  I2F.F64.S64 R14, R14 ;  /* 0x0000000e000e7312 */ /* 0x000e220000301c00 */
[----:B------:R-:W-:Y:S01]  /*1000*/  LEA.HI R19, R19, R18, RZ, 0x1 ;  /* 0x0000001213137211 */ /* 0x000fe200078f08ff */
[----:B0-----:R-:W-:-:S10]  /*1010*/  DMUL R16, R14, UR4 ;  /* 0x000000040e107c28 */ /* 0x001fd40008000000 */
[----:B------:R-:W0:Y:S02]  /*1020*/  F2F.F32.F64 R16, R16 ;  /* 0x0000001000107310 */ /* 0x000e240000301000 */
[----:B0-----:R-:W-:Y:S01]  /*1030*/  FSEL R23, -R16, R16, !P0 ;  /* 0x0000001010177208 */ /* 0x001fe20004000100 */
[----:B------:R-:W-:Y:S06]  /*1040*/  BRA `(.L_x_7) ;  /* 0x0000000000087947 */ /* 0x000fec0003800000 */
.L_x_8:
[----:B------:R-:W-:Y:S01]  /*1050*/  FMUL R23, RZ, R18 ;  /* 0x00000012ff177220 */ /* 0x000fe20000400000 */
[----:B------:R-:W-:-:S07]  /*1060*/  IMAD.MOV.U32 R19, RZ, RZ, RZ ;  /* 0x000000ffff137224 */ /* 0x000fce00078e00ff */
.L_x_7:
[----:B------:R-:W-:Y:S05]  /*1070*/  BSYNC.RECONVERGENT B0 ;  /* 0x0000000000007941 */ /* 0x000fea0003800200 */
.L_x_6:
[----:B------:R-:W-:Y:S01]  /*1080*/  IMAD R20, R9, 0x3, RZ ;  /* 0x0000000309147824 */ /* 0x000fe200078e02ff */
[----:B------:R0:W1:Y:S01]  /*1090*/  LDS R18, [R11+0xc] ;  /* 0x00000c000b127984 */ /* 0x0000620000000800 */
[----:B------:R-:W-:Y:S01]  /*10a0*/  FMUL R17, R23, R23 ;  /* 0x0000001717117220 */ /* 0x000fe20000400000 */
[C---:B------:R-:W-:Y:S01]  /*10b0*/  LOP3.LUT R16, R19.reuse, 0x1, RZ, 0xc0, !PT ;  /* 0x0000000113107812 */ /* 0x040fe200078ec0ff */
[----:B------:R-:W2:Y:S01]  /*10c0*/  I2F.F64.U32 R14, R20 ;  /* 0x00000014000e7312 */ /* 0x000ea20000201800 */
[----:B------:R-:W-:Y:S02]  /*10d0*/  VIADD R19, R19, 0x1 ;  /* 0x0000000113137836 */ /* 0x000fe40000000000 */
[----:B------:R-:W-:Y:S01]  /*10e0*/  FFMA R24, R17, R2, -0.0013887860113754868507 ;  /* 0xbab607ed11187423 */ /* 0x000fe20000000002 */
[----:B------:R-:W-:Y:S01]  /*10f0*/  ISETP.NE.U32.AND P0, PT, R16, 0x1, PT ;  /* 0x000000011000780c */ /* 0x000fe20003f05070 */
[----:B------:R-:W-:Y:S01]  /*1100*/  BSSY.RECONVERGENT B0, `(.L_x_12) ;  /* 0x0000075000007945 */ /* 0x000fe20003800200 */
[----:B------:R-:W-:-:S02]  /*1110*/  MOV R16, 0x3c0885e4 ;  /* 0x3c0885e400107802 */ /* 0x000fc40000000f00 */
[----:B------:R-:W-:Y:S02]  /*1120*/  FSEL R24, R24, -0.00019574658654164522886, P0 ;  /* 0xb94d415318187808 */ /* 0x000fe40000000000 */
[----:B------:R-:W-:-:S05]  /*1130*/  FSEL R16, R16, 0.041666727513074874878, !P0 ;  /* 0x3d2aaabb10107808 */ /* 0x000fca0004000000 */
[----:B------:R-:W-:Y:S01]  /*1140*/  FFMA R16, R17, R24, R16 ;  /* 0x0000001811107223 */ /* 0x000fe20000000010 */
[----:B--2---:R-:W-:-:S08]  /*1150*/  DMUL R14, R14, UR10 ;  /* 0x0000000a0e0e7c28 */ /* 0x004fd00008000000 */
[----:B------:R-:W-:-:S06]  /*1160*/  DMUL R14, R14, 0.0625 ;  /* 0x3fb000000e0e7828 */ /* 0x000fcc0000000000 */
[----:B------:R2:W3:Y:S02]  /*1170*/  F2F.F32.F64 R22, R14 ;  /* 0x0000000e00167310 */ /* 0x0004e40000301000 */
[----:B--2---:R-:W-:Y:S02]  /*1180*/  IMAD.MOV.U32 R14, RZ, RZ, 0x3e2aaaa8 ;  /* 0x3e2aaaa8ff0e7424 */ /* 0x004fe400078e00ff */
[----:B---3--:R-:W-:-:S03]  /*1190*/  FMUL R25, R22, 0.63661974668502807617 ;  /* 0x3f22f98316197820 */ /* 0x008fc60000400000 */
[----:B------:R-:W-:Y:S02]  /*11a0*/  FSEL R24, -R14, -0.4999999701976776123, !P0 ;  /* 0xbeffffff0e187808 */ /* 0x000fe40004000100 */
[----:B------:R-:W-:Y:S01]  /*11b0*/  FSEL R14, R23, 1, !P0 ;  /* 0x3f800000170e7808 */ /* 0x000fe20004000000 */
[----:B------:R-:W2:Y:S01]  /*11c0*/  F2I.NTZ R20, R25 ;  /* 0x0000001900147305 */ /* 0x000ea20000203100 */
[----:B------:R-:W-:Y:S01]  /*11d0*/  LOP3.LUT P0, RZ, R19, 0x2, RZ, 0xc0, !PT ;  /* 0x0000000213ff7812 */ /* 0x000fe2000780c0ff */
[C---:B------:R-:W-:Y:S01]  /*11e0*/  FFMA R16, R17.reuse, R16, R24 ;  /* 0x0000001011107223 */ /* 0x040fe20000000018 */
[----:B------:R-:W-:Y:S01]  /*11f0*/  FSETP.GE.AND P1, PT, |R22|, 105615, PT ;  /* 0x47ce47801600780b */ /* 0x000fe20003f26200 */
[----:B------:R-:W-:-:S04]  /*1200*/  FFMA R17, R17, R14, RZ ;  /* 0x0000000e11117223 */ /* 0x000fc800000000ff */
[----:B------:R-:W-:-:S06]  /*1210*/  FFMA R14, R17, R16, R14 ;  /* 0x00000010110e7223 */ /* 0x000fcc000000000e */
        /* <DEDUP_REMOVED lines=16> */
.L_x_15:
[----:B0-----:R-:W-:Y:S01]  /*1320*/  MOV R15, UR13 ;  /* 0x0000000d000f7c02 */ /* 0x001fe20008000f00 */
        /* <DEDUP_REMOVED lines=11> */
[C---:B------:R-:W-:Y:S02]  /*13e0*/  ISETP.EQ.AND P5, PT, R20.reuse, 0x14, PT ;  /* 0x000000141400780c */ /* 0x040fe40003fa2270 */
[----:B------:R-:W-:Y:S01]  /*13f0*/  IADD3 R20, PT, PT, R20, 0x4, RZ ;  /* 0x0000000414147810 */ /* 0x000fe20007ffe0ff */
[----:B--2---:R-:W-:-:S03]  /*1400*/  IMAD.WIDE.U32 R16, R15, R10, RZ ;  /* 0x0000000a0f107225 */ /* 0x004fc600078e00ff */
[----:B------:R-:W-:-:S04]  /*1410*/  IADD3 R16, P6, PT, R16, R19, RZ ;  /* 0x0000001310107210 */ /* 0x000fc80007fde0ff */
[----:B------:R-:W-:Y:S01]  /*1420*/  IADD3.X R19, PT, PT, R17, UR5, RZ, P6, !PT ;  /* 0x0000000511137c10 */ /* 0x000fe2000b7fe4ff */
[--C-:B------:R-:W-:Y:S02]  /*1430*/  @P0 IMAD.MOV.U32 R3, RZ, RZ, R16.reuse ;  /* 0x000000ffff030224 */ /* 0x100fe400078e0010 */
[--C-:B------:R-:W-:Y:S02]  /*1440*/  @P1 IMAD.MOV.U32 R4, RZ, RZ, R16.reuse ;  /* 0x000000ffff041224 */ /* 0x100fe400078e0010 */
        /* <DEDUP_REMOVED lines=21> */
[--C-:B------:R-:W-:Y:S01]  /*15a0*/  @P4 IMAD.MOV.U32 R10, RZ, RZ, R4.reuse ;  /* 0x000000ffff0a4224 */ /* 0x100fe200078e0004 */
[----:B------:R-:W-:Y:S01]  /*15b0*/  ISETP.EQ.AND P4, PT, R15, 0x4, PT ;  /* 0x000000040f00780c */ /* 0x000fe20003f82270 */
[----:B------:R-:W-:Y:S01]  /*15c0*/  @P2 IMAD.MOV.U32 R14, RZ, RZ, R4 ;  /* 0x000000ffff0e2224 */ /* 0x000fe200078e0004 */
[----:B------:R-:W-:Y:S01]  /*15d0*/  @P2 MOV R10, R5 ;  /* 0x00000005000a2202 */ /* 0x000fe20000000f00 */
[----:B------:R-:W-:Y:S02]  /*15e0*/  @P1 IMAD.MOV.U32 R14, RZ, RZ, R5 ;  /* 0x000000ffff0e1224 */ /* 0x000fe400078e0005 */
[----:B------:R-:W-:-:S02]  /*15f0*/  @P1 IMAD.MOV.U32 R10, RZ, RZ, R6 ;  /* 0x000000ffff0a1224 */ /* 0x000fc400078e0006 */
[----:B------:R-:W-:Y:S02]  /*1600*/  @P0 IMAD.MOV.U32 R14, RZ, RZ, R6 ;  /* 0x000000ffff0e0224 */ /* 0x000fe400078e0006 */
[--C-:B------:R-:W-:Y:S02]  /*1610*/  @P0 IMAD.MOV.U32 R10, RZ, RZ, R7.reuse ;  /* 0x000000ffff0a0224 */ /* 0x100fe400078e0007 */
[----:B------:R-:W-:Y:S01]  /*1620*/  @P3 IMAD.MOV.U32 R14, RZ, RZ, R7 ;  /* 0x000000ffff0e3224 */ /* 0x000fe200078e0007 */
[----:B------:R-:W-:Y:S01]  /*1630*/  @P5 MOV R14, R8 ;  /* 0x00000008000e5202 */ /* 0x000fe20000000f00 */
[----:B------:R-:W-:Y:S02]  /*1640*/  @P3 IMAD.MOV.U32 R10, RZ, RZ, R8 ;  /* 0x000000ffff0a3224 */ /* 0x000fe400078e0008 */
[--C-:B------:R-:W-:Y:S02]  /*1650*/  @P5 IMAD.MOV.U32 R10, RZ, RZ, R19.reuse ;  /* 0x000000ffff0a5224 */ /* 0x100fe400078e0013 */
[----:B------:R-:W-:Y:S01]  /*1660*/  @P4 IMAD.MOV.U32 R14, RZ, RZ, R19 ;  /* 0x000000ffff0e4224 */ /* 0x000fe200078e0013 */
[----:B------:R-:W-:Y:S06]  /*1670*/  @!P6 BRA `(.L_x_17) ;  /* 0x00000000002ce947 */ /* 0x000fec0003800000 */
[----:B------:R-:W-:Y:S02]  /*1680*/  @P2 IMAD.MOV.U32 R16, RZ, RZ, R3 ;  /* 0x000000ffff102224 */ /* 0x000fe400078e0003 */
[----:B------:R-:W-:Y:S02]  /*1690*/  @P1 IMAD.MOV.U32 R16, RZ, RZ, R4 ;  /* 0x000000ffff101224 */ /* 0x000fe400078e0004 */
[----:B------:R-:W-:Y:S01]  /*16a0*/  @P0 IMAD.MOV.U32 R16, RZ, RZ, R5 ;  /* 0x000000ffff100224 */ /* 0x000fe200078e0005 */
[----:B------:R-:W-:Y:S01]  /*16b0*/  ISETP.EQ.AND P0, PT, R15, 0x8, PT ;  /* 0x000000080f00780c */ /* 0x000fe20003f02270 */
[----:B------:R-:W-:Y:S01]  /*16c0*/  @P3 IMAD.MOV.U32 R16, RZ, RZ, R6 ;  /* 0x000000ffff103224 */ /* 0x000fe200078e0006 */
[----:B------:R-:W-:Y:S01]  /*16d0*/  @P5 MOV R16, R7 ;  /* 0x0000000700105202 */ /* 0x000fe20000000f00 */
[----:B------:R-:W-:Y:S01]  /*16e0*/  @P4 IMAD.MOV.U32 R16, RZ, RZ, R8 ;  /* 0x000000ffff104224 */ /* 0x000fe200078e0008 */
[----:B------:R-:W-:-:S04]  /*16f0*/  LOP3.LUT R15, R22, 0x1f, RZ, 0xc0, !PT ;  /* 0x0000001f160f7812 */ /* 0x000fc800078ec0ff */
[----:B------:R-:W-:-:S05]  /*1700*/  SHF.L.W.U32.HI R10, R14, R15, R10 ;  /* 0x0000000f0e0a7219 */ /* 0x000fca0000010e0a */
[----:B------:R-:W-:-:S05]  /*1710*/  @P0 IMAD.MOV.U32 R16, RZ, RZ, R19 ;  /* 0x000000ffff100224 */ /* 0x000fca00078e0013 */
[----:B------:R-:W-:-:S07]  /*1720*/  SHF.L.W.U32.HI R14, R16, R15, R14 ;  /* 0x0000000f100e7219 */ /* 0x000fce0000010e0e */
.L_x_17:
[----:B------:R-:W-:Y:S05]  /*1730*/  BSYNC.RECONVERGENT B1 ;  /* 0x0000000000017941 */ /* 0x000fea0003800200 */
.L_x_16:
        /* <DEDUP_REMOVED lines=15> */
.L_x_14:
[----:B------:R-:W-:Y:S01]  /*1830*/  FMUL R10, RZ, R22 ;  /* 0x00000016ff0a7220 */ /* 0x000fe20000400000 */
[----:B------:R-:W-:-:S07]  /*1840*/  IMAD.MOV.U32 R20, RZ, RZ, RZ ;  /* 0x000000ffff147224 */ /* 0x000fce00078e00ff */
.L_x_13:
[----:B------:R-:W-:Y:S05]  /*1850*/  BSYNC.RECONVERGENT B0 ;  /* 0x0000000000007941 */ /* 0x000fea0003800200 */
.L_x_12:
[----:B------:R-:W-:Y:S01]  /*1860*/  IMAD.SHL.U32 R22, R9, 0x4, RZ ;  /* 0x0000000409167824 */ /* 0x000fe200078e00ff */
[----:B------:R0:W1:Y:S01]  /*1870*/  LDS R19, [R11+0x10] ;  /* 0x000010000b137984 */ /* 0x0000620000000800 */
[----:B------:R-:W-:Y:S01]  /*1880*/  LOP3.LUT R16, R20, 0x1, RZ, 0xc0, !PT ;  /* 0x0000000114107812 */ /* 0x000fe200078ec0ff */
[----:B------:R-:W-:Y:S01]  /*1890*/  FMUL R17, R10, R10 ;  /* 0x0000000a0a117220 */ /* 0x000fe20000400000 */
[----:B------:R-:W2:Y:S01]  /*18a0*/  I2F.F64.U32 R14, R22 ;  /* 0x00000016000e7312 */ /* 0x000ea20000201800 */
[----:B------:R-:W-:Y:S01]  /*18b0*/  VIADD R20, R20, 0x1 ;  /* 0x0000000114147836 */ /* 0x000fe20000000000 */
[----:B------:R-:W-:Y:S01]  /*18c0*/  ISETP.NE.U32.AND P0, PT, R16, 0x1, PT ;  /* 0x000000011000780c */ /* 0x000fe20003f05070 */
[----:B------:R-:W-:Y:S01]  /*18d0*/  FFMA R24, R17, R2, -0.0013887860113754868507 ;  /* 0xbab607ed11187423 */ /* 0x000fe20000000002 */
[----:B------:R-:W-:Y:S01]  /*18e0*/  IMAD.MOV.U32 R16, RZ, RZ, 0x3c0885e4 ;  /* 0x3c0885e4ff107424 */ /* 0x000fe200078e00ff */
[----:B------:R-:W-:Y:S01]  /*18f0*/  BSSY.RECONVERGENT B0, `(.L_x_18) ;  /* 0x0000073000007945 */ /* 0x000fe20003800200 */
[----:B------:R-:W-:-:S02]  /*1900*/  FSEL R10, R10, 1, !P0 ;  /* 0x3f8000000a0a7808 */ /* 0x000fc40004000000 */
[----:B------:R-:W-:Y:S02]  /*1910*/  FSEL R24, R24, -0.00019574658654164522886, P0 ;  /* 0xb94d415318187808 */ /* 0x000fe40000000000 */
[----:B------:R-:W-:Y:S01]  /*1920*/  FSEL R16, R16, 0.041666727513074874878, !P0 ;  /* 0x3d2aaabb10107808 */ /* 0x000fe20004000000 */
[----:B--2---:R-:W-:-:S04]  /*1930*/  DMUL R14, R14, UR10 ;  /* 0x0000000a0e0e7c28 */ /* 0x004fc80008000000 */
[----:B------:R-:W-:-:S04]  /*1940*/  FFMA R16, R17, R24, R16 ;  /* 0x0000001811107223 */ /* 0x000fc80000000010 */
[----:B------:R-:W-:-:S06]  /*1950*/  DMUL R14, R14, 0.0625 ;  /* 0x3fb000000e0e7828 */ /* 0x000fcc0000000000 */
[----:B------:R2:W3:Y:S02]  /*1960*/  F2F.F32.F64 R23, R14 ;  /* 0x0000000e00177310 */ /* 0x0004e40000301000 */
[----:B--2---:R-:W-:-:S04]  /*1970*/  MOV R14, 0x3e2aaaa8 ;  /* 0x3e2aaaa8000e7802 */ /* 0x004fc80000000f00 */
[----:B------:R-:W-:Y:S01]  /*1980*/  FSEL R14, -R14, -0.4999999701976776123, !P0 ;  /* 0xbeffffff0e0e7808 */ /* 0x000fe20004000100 */
[C---:B---3--:R-:W-:Y:S01]  /*1990*/  FMUL R25, R23.reuse, 0.63661974668502807617 ;  /* 0x3f22f98317197820 */ /* 0x048fe20000400000 */
[----:B------:R-:W-:Y:S02]  /*19a0*/  LOP3.LUT P0, RZ, R20, 0x2, RZ, 0xc0, !PT ;  /* 0x0000000214ff7812 */ /* 0x000fe4000780c0ff */
[----:B------:R-:W-:Y:S01]  /*19b0*/  FSETP.GE.AND P1, PT, |R23|, 105615, PT ;  /* 0x47ce47801700780b */ /* 0x000fe20003f26200 */
[----:B------:R-:W2:Y:S01]  /*19c0*/  F2I.NTZ R22, R25 ;  /* 0x0000001900167305 */ /* 0x000ea20000203100 */
[C---:B------:R-:W-:Y:S01]  /*19d0*/  FFMA R14, R17.reuse, R16, R14 ;  /* 0x00000010110e7223 */ /* 0x040fe2000000000e */
[----:B------:R-:W-:-:S04]  /*19e0*/  FFMA R17, R17, R10, RZ ;  /* 0x0000000a11117223 */ /* 0x000fc800000000ff */
[----:B------:R-:W-:-:S04]  /*19f0*/  FFMA R10, R17, R14, R10 ;  /* 0x0000000e110a7223 */ /* 0x000fc8000000000a */
[----:B------:R-:W-:-:S04]  /*1a00*/  @P0 FADD R10, RZ, -R10 ;  /* 0x8000000aff0a0221 */ /* 0x000fc80000000000 */
[----:B------:R-:W-:Y:S01]  /*1a10*/  FFMA R18, R18, R10, R21 ;  /* 0x0000000a12127223 */ /* 0x000fe20000000015 */
[----:B--2---:R-:W-:-:S05]  /*1a20*/  I2FP.F32.S32 R24, R22 ;  /* 0x0000001600187245 */ /* 0x004fca0000201400 */
[----:B------:R-:W-:-:S04]  /*1a30*/  FFMA R15, R24, -1.5707962512969970703, R23 ;  /* 0xbfc90fda180f7823 */ /* 0x000fc80000000017 */
[----:B------:R-:W-:-:S04]  /*1a40*/  FFMA R15, R24, -7.5497894158615963534e-08, R15 ;  /* 0xb3a22168180f7823 */ /* 0x000fc8000000000f */
[----:B------:R-:W-:Y:S01]  /*1a50*/  FFMA R24, R24, -5.3903029534742383927e-15, R15 ;  /* 0xa7c234c518187823 */ /* 0x000fe2000000000f */
[----:B01----:R-:W-:Y:S06]  /*1a60*/  @!P1 BRA `(.L_x_19) ;  /* 0x00000004006c9947 */ /* 0x003fec0003800000 */
[----:B------:R-:W-:-:S13]  /*1a70*/  FSETP.NEU.AND P0, PT, |R23|, +INF , PT ;  /* 0x7f8000001700780b */ /* 0x000fda0003f0d200 */
[----:B------:R-:W-:Y:S05]  /*1a80*/  @!P0 BRA `(.L_x_20) ;  /* 0x00000004005c8947 */ /* 0x000fea0003800000 */
[----:B------:R-:W-:Y:S01]  /*1a90*/  IMAD.SHL.U32 R10, R23, 0x100, RZ ;  /* 0x00000100170a7824 */ /* 0x000fe200078e00ff */
[----:B------:R-:W-:Y:S01]  /*1aa0*/  CS2R R20, SRZ ;  /* 0x0000000000147805 */ /* 0x000fe2000001ff00 */
[----:B------:R-:W0:Y:S03]  /*1ab0*/  LDCU.64 UR12, c[0x4][URZ] ;  /* 0x01000000ff0c77ac */ /* 0x000e260008000a00 */
[----:B------:R-:W-:Y:S01]  /*1ac0*/  LOP3.LUT R10, R10, 0x80000000, RZ, 0xfc, !PT ;  /* 0x800000000a0a7812 */ /* 0x000fe200078efcff */
[----:B------:R-:W-:Y:S01]  /*1ad0*/  UMOV UR5, URZ ;  /* 0x000000ff00057c82 */ /* 0x000fe20008000000 */
[----:B------:R-:W-:-:S05]  /*1ae0*/  UMOV UR4, URZ ;  /* 0x000000ff00047c82 */ /* 0x000fca0008000000 */
.L_x_21:
        /* <DEDUP_REMOVED lines=37> */
[----:B------:R-:W-:Y:S02]  /*1d40*/  @P3 MOV R10, R3 ;  /* 0x00000003000a3202 */ /* 0x000fe40000000f00 */
[C---:B------:R-:W-:Y:S01]  /*1d50*/  ISETP.EQ.AND P3, PT, R16.reuse, -0x4, PT ;  /* 0xfffffffc1000780c */ /* 0x040fe20003f62270 */
[----:B------:R-:W-:Y:S02]  /*1d60*/  @P4 IMAD.MOV.U32 R14, RZ, RZ, R3 ;  /* 0x000000ffff0e4224 */ /* 0x000fe400078e0003 */
[--C-:B------:R-:W-:Y:S01]  /*1d70*/  @P4 IMAD.MOV.U32 R10, RZ, RZ, R4.reuse ;  /* 0x000000ffff0a4224 */ /* 0x100fe200078e0004 */
[----:B------:R-:W-:Y:S01]  /*1d80*/  ISETP.EQ.AND P4, PT, R16, 0x4, PT ;  /* 0x000000041000780c */ /* 0x000fe20003f82270 */
[----:B------:R-:W-:Y:S02]  /*1d90*/  @P2 IMAD.MOV.U32 R14, RZ, RZ, R4 ;  /* 0x000000ffff0e2224 */ /* 0x000fe400078e0004 */
[--C-:B------:R-:W-:Y:S02]  /*1da0*/  @P2 IMAD.MOV.U32 R10, RZ, RZ, R5.reuse ;  /* 0x000000ffff0a2224 */ /* 0x100fe400078e0005 */
[----:B------:R-:W-:Y:S01]  /*1db0*/  @P1 IMAD.MOV.U32 R14, RZ, RZ, R5 ;  /* 0x000000ffff0e1224 */ /* 0x000fe200078e0005 */
[----:B------:R-:W-:Y:S01]  /*1dc0*/  @P0 MOV R14, R6 ;  /* 0x00000006000e0202 */ /* 0x000fe20000000f00 */
[----:B------:R-:W-:-:S02]  /*1dd0*/  @P1 IMAD.MOV.U32 R10, RZ, RZ, R6 ;  /* 0x000000ffff0a1224 */ /* 0x000fc400078e0006 */
[--C-:B------:R-:W-:Y:S02]  /*1de0*/  @P0 IMAD.MOV.U32 R10, RZ, RZ, R7.reuse ;  /* 0x000000ffff0a0224 */ /* 0x100fe400078e0007 */
[----:B------:R-:W-:Y:S02]  /*1df0*/  @P3 IMAD.MOV.U32 R14, RZ, RZ, R7 ;  /* 0x000000ffff0e3224 */ /* 0x000fe400078e0007 */
[--C-:B------:R-:W-:Y:S02]  /*1e00*/  @P3 IMAD.MOV.U32 R10, RZ, RZ, R8.reuse ;  /* 0x000000ffff0a3224 */ /* 0x100fe400078e0008 */
[----:B------:R-:W-:Y:S02]  /*1e10*/  @P5 IMAD.MOV.U32 R14, RZ, RZ, R8 ;  /* 0x000000ffff0e5224 */ /* 0x000fe400078e0008 */
[--C-:B------:R-:W-:Y:S02]  /*1e20*/  @P5 IMAD.MOV.U32 R10, RZ, RZ, R21.reuse ;  /* 0x000000ffff0a5224 */ /* 0x100fe400078e0015 */
[----:B------:R-:W-:Y:S01]  /*1e30*/  @P4 IMAD.MOV.U32 R14, RZ, RZ, R21 ;  /* 0x000000ffff0e4224 */ /* 0x000fe200078e0015 */
[----:B------:R-:W-:Y:S06]  /*1e40*/  @!P6 BRA `(.L_x_23) ;  /* 0x00000000002ce947 */ /* 0x000fec0003800000 */
[----:B------:R-:W-:Y:S01]  /*1e50*/  @P2 MOV R15, R3 ;  /* 0x00000003000f2202 */ /* 0x000fe20000000f00 */
[----:B------:R-:W-:Y:S01]  /*1e60*/  @P1 IMAD.MOV.U32 R15, RZ, RZ, R4 ;  /* 0x000000ffff0f1224 */ /* 0x000fe200078e0004 */
[----:B------:R-:W-:Y:S01]  /*1e70*/  LOP3.LUT R23, R23, 0x1f, RZ, 0xc0, !PT ;  /* 0x0000001f17177812 */ /* 0x000fe200078ec0ff */
[----:B------:R-:W-:Y:S01]  /*1e80*/  @P0 IMAD.MOV.U32 R15, RZ, RZ, R5 ;  /* 0x000000ffff0f0224 */ /* 0x000fe200078e0005 */
[----:B------:R-:W-:Y:S01]  /*1e90*/  ISETP.EQ.AND P0, PT, R16, 0x8, PT ;  /* 0x000000081000780c */ /* 0x000fe20003f02270 */
[----:B------:R-:W-:Y:S01]  /*1ea0*/  @P3 IMAD.MOV.U32 R15, RZ, RZ, R6 ;  /* 0x000000ffff0f3224 */ /* 0x000fe200078e0006 */
[----:B------:R-:W-:Y:S01]  /*1eb0*/  SHF.L.W.U32.HI R10, R14, R23, R10 ;  /* 0x000000170e0a7219 */ /* 0x000fe20000010e0a */
[----:B------:R-:W-:Y:S02]  /*1ec0*/  @P5 IMAD.MOV.U32 R15, RZ, RZ, R7 ;  /* 0x000000ffff0f5224 */ /* 0x000fe400078e0007 */
[----:B------:R-:W-:-:S08]  /*1ed0*/  @P4 IMAD.MOV.U32 R15, RZ, RZ, R8 ;  /* 0x000000ffff0f4224 */ /* 0x000fd000078e0008 */
[----:B------:R-:W-:-:S05]  /*1ee0*/  @P0 IMAD.MOV.U32 R15, RZ, RZ, R21 ;  /* 0x000000ffff0f0224 */ /* 0x000fca00078e0015 */
[----:B------:R-:W-:-:S07]  /*1ef0*/  SHF.L.W.U32.HI R14, R15, R23, R14 ;  /* 0x000000170f0e7219 */ /* 0x000fce0000010e0e */
.L_x_23:
[----:B------:R-:W-:Y:S05]  /*1f00*/  BSYNC.RECONVERGENT B1 ;  /* 0x0000000000017941 */ /* 0x000fea0003800200 */
.L_x_22:
[C---:B------:R-:W-:Y:S01]  /*1f10*/  SHF.L.W.U32.HI R21, R14.reuse, 0x2, R10 ;  /* 0x000000020e157819 */ /* 0x040fe20000010e0a */
[----:B------:R-:W-:Y:S01]  /*1f20*/  UMOV UR4, 0x54442d19 ;  /* 0x54442d1900047882 */ /* 0x000fe20000000000 */
[----:B------:R-:W-:Y:S01]  /*1f30*/  SHF.L.U32 R14, R14, 0x2, RZ ;  /* 0x000000020e0e7819 */ /* 0x000fe200000006ff */
        /* <DEDUP_REMOVED lines=12> */
.L_x_20:
[----:B------:R-:W-:Y:S01]  /*2000*/  FMUL R24, RZ, R23 ;  /* 0x00000017ff187220 */ /* 0x000fe20000400000 */
[----:B------:R-:W-:-:S07]  /*2010*/  IMAD.MOV.U32 R22, RZ, RZ, RZ ;  /* 0x000000ffff167224 */ /* 0x000fce00078e00ff */
.L_x_19:
[----:B------:R-:W-:Y:S05]  /*2020*/  BSYNC.RECONVERGENT B0 ;  /* 0x0000000000007941 */ /* 0x000fea0003800200 */
.L_x_18:
[----:B------:R-:W-:Y:S01]  /*2030*/  IMAD R20, R9, 0x5, RZ ;  /* 0x0000000509147824 */ /* 0x000fe200078e02ff */
[----:B------:R0:W1:Y:S01]  /*2040*/  LDS R10, [R11+0x14] ;  /* 0x000014000b0a7984 */ /* 0x0000620000000800 */
[----:B------:R-:W-:Y:S01]  /*2050*/  FMUL R17, R24, R24 ;  /* 0x0000001818117220 */ /* 0x000fe20000400000 */
[----:B------:R-:W-:Y:S01]  /*2060*/  LOP3.LUT R16, R22, 0x1, RZ, 0xc0, !PT ;  /* 0x0000000116107812 */ /* 0x000fe200078ec0ff */
[----:B------:R-:W2:Y:S01]  /*2070*/  I2F.F64.U32 R14, R20 ;  /* 0x00000014000e7312 */ /* 0x000ea20000201800 */
[----:B------:R-:W-:Y:S02]  /*2080*/  IMAD.MOV.U32 R26, RZ, RZ, 0x3c0885e4 ;  /* 0x3c0885e4ff1a7424 */ /* 0x000fe400078e00ff */
[----:B------:R-:W-:Y:S01]  /*2090*/  FFMA R23, R17, R2, -0.0013887860113754868507 ;  /* 0xbab607ed11177423 */ /* 0x000fe20000000002 */
[----:B------:R-:W-:Y:S01]  /*20a0*/  ISETP.NE.U32.AND P0, PT, R16, 0x1, PT ;  /* 0x000000011000780c */ /* 0x000fe20003f05070 */
[----:B------:R-:W-:Y:S01]  /*20b0*/  VIADD R22, R22, 0x1 ;  /* 0x0000000116167836 */ /* 0x000fe20000000000 */
[----:B------:R-:W-:Y:S02]  /*20c0*/  BSSY.RECONVERGENT B0, `(.L_x_24) ;  /* 0x0000074000007945 */ /* 0x000fe40003800200 */
[----:B------:R-:W-:-:S02]  /*20d0*/  FSEL R16, R23, -0.00019574658654164522886, P0 ;  /* 0xb94d415317107808 */ /* 0x000fc40000000000 */
        /* <DEDUP_REMOVED lines=11> */
[----:B------:R-:W-:Y:S01]  /*2190*/  FFMA R16, R17, R16, R26 ;  /* 0x0000001011107223 */ /* 0x000fe2000000001a */
        /* <DEDUP_REMOVED lines=19> */
.L_x_27:
        /* <DEDUP_REMOVED lines=65> */
.L_x_29:
[----:B------:R-:W-:Y:S05]  /*26e0*/  BSYNC.RECONVERGENT B1 ;  /* 0x0000000000017941 */ /* 0x000fea0003800200 */
.L_x_28:
        /* <DEDUP_REMOVED lines=15> */
.L_x_26:
[----:B------:R-:W-:Y:S01]  /*27e0*/  FMUL R18, RZ, R21 ;  /* 0x00000015ff127220 */ /* 0x000fe20000400000 */
[----:B------:R-:W-:-:S07]  /*27f0*/  IMAD.MOV.U32 R20, RZ, RZ, RZ ;  /* 0x000000ffff147224 */ /* 0x000fce00078e00ff */
.L_x_25:
[----:B------:R-:W-:Y:S05]  /*2800*/  BSYNC.RECONVERGENT B0 ;  /* 0x0000000000007941 */ /* 0x000fea0003800200 */
.L_x_24:
[----:B------:R-:W-:Y:S01]  /*2810*/  IMAD R24, R9, 0x6, RZ ;  /* 0x0000000609187824 */ /* 0x000fe200078e02ff */
[----:B------:R0:W1:Y:S01]  /*2820*/  LDS R17, [R11+0x18] ;  /* 0x000018000b117984 */ /* 0x0000620000000800 */
[----:B------:R-:W-:Y:S01]  /*2830*/  FMUL R23, R18, R18 ;  /* 0x0000001212177220 */ /* 0x000fe20000400000 */
[C---:B------:R-:W-:Y:S01]  /*2840*/  LOP3.LUT R21, R20.reuse, 0x1, RZ, 0xc0, !PT ;  /* 0x0000000114157812 */ /* 0x040fe200078ec0ff */
[----:B------:R2:W3:Y:S01]  /*2850*/  I2F.F64.U32 R14, R24 ;  /* 0x00000018000e7312 */ /* 0x0004e20000201800 */
[----:B------:R-:W-:Y:S01]  /*2860*/  MOV R26, 0x3c0885e4 ;  /* 0x3c0885e4001a7802 */ /* 0x000fe20000000f00 */
[----:B------:R-:W-:Y:S01]  /*2870*/  FFMA R22, R23, R2, -0.0013887860113754868507 ;  /* 0xbab607ed17167423 */ /* 0x000fe20000000002 */
[----:B------:R-:W-:Y:S01]  /*2880*/  ISETP.NE.U32.AND P0, PT, R21, 0x1, PT ;  /* 0x000000011500780c */ /* 0x000fe20003f05070 */
[----:B------:R-:W-:Y:S01]  /*2890*/  VIADD R20, R20, 0x1 ;  /* 0x0000000114147836 */ /* 0x000fe20000000000 */
[----:B------:R-:W-:Y:S02]  /*28a0*/  BSSY.RECONVERGENT B0, `(.L_x_30) ;  /* 0x0000074000007945 */ /* 0x000fe40003800200 */
[----:B------:R-:W-:-:S02]  /*28b0*/  FSEL R22, R22, -0.00019574658654164522886, P0 ;  /* 0xb94d415316167808 */ /* 0x000fc40000000000 */
[----:B--2---:R-:W-:-:S05]  /*28c0*/  FSEL R24, R26, 0.041666727513074874878, !P0 ;  /* 0x3d2aaabb1a187808 */ /* 0x004fca0004000000 */
[----:B------:R-:W-:Y:S01]  /*28d0*/  FFMA R22, R23, R22, R24 ;  /* 0x0000001617167223 */ /* 0x000fe20000000018 */
[----:B---3--:R-:W-:-:S08]  /*28e0*/  DMUL R14, R14, UR10 ;  /* 0x0000000a0e0e7c28 */ /* 0x008fd00008000000 */
        /* <DEDUP_REMOVED lines=28> */
.L_x_33:
        /* <DEDUP_REMOVED lines=65> */
.L_x_35:
[----:B------:R-:W-:Y:S05]  /*2ec0*/  BSYNC.RECONVERGENT B1 ;  /* 0x0000000000017941 */ /* 0x000fea0003800200 */
.L_x_34:
        /* <DEDUP_REMOVED lines=15> */
.L_x_32:
[----:B------:R-:W-:Y:S01]  /*2fc0*/  FMUL R22, RZ, R16 ;  /* 0x00000010ff167220 */ /* 0x000fe20000400000 */
[----:B------:R-:W-:-:S07]  /*2fd0*/  IMAD.MOV.U32 R21, RZ, RZ, RZ ;  /* 0x000000ffff157224 */ /* 0x000fce00078e00ff */
.L_x_31:
[----:B------:R-:W-:Y:S05]  /*2fe0*/  BSYNC.RECONVERGENT B0 ;  /* 0x0000000000007941 */ /* 0x000fea0003800200 */
.L_x_30:
[----:B------:R-:W-:Y:S02]  /*2ff0*/  IMAD R19, R9, 0x7, RZ ;  /* 0x0000000709137824 */ /* 0x000fe400078e02ff */
[----:B------:R-:W-:Y:S01]  /*3000*/  FMUL R18, R22, R22 ;  /* 0x0000001616127220 */ /* 0x000fe20000400000 */
[----:B------:R-:W-:Y:S01]  /*3010*/  LOP3.LUT R9, R21, 0x1, RZ, 0xc0, !PT ;  /* 0x0000000115097812 */ /* 0x000fe200078ec0ff */
[----:B------:R0:W1:Y:S01]  /*3020*/  LDS R16, [R11+0x1c] ;  /* 0x00001c000b107984 */ /* 0x0000620000000800 */
[----:B------:R2:W3:Y:S01]  /*3030*/  I2F.F64.U32 R14, R19 ;  /* 0x00000013000e7312 */ /* 0x0004e20000201800 */
[----:B------:R-:W-:Y:S01]  /*3040*/  FFMA R10, R18, R2, -0.0013887860113754868507 ;  /* 0xbab607ed120a7423 */ /* 0x000fe20000000002 */
[----:B------:R-:W-:Y:S01]  /*3050*/  ISETP.NE.U32.AND P0, PT, R9, 0x1, PT ;  /* 0x000000010900780c */ /* 0x000fe20003f05070 */
[----:B------:R-:W-:Y:S01]  /*3060*/  IMAD.MOV.U32 R9, RZ, RZ, 0x3c0885e4 ;  /* 0x3c0885e4ff097424 */ /* 0x000fe200078e00ff */
[----:B------:R-:W-:Y:S01]  /*3070*/  IADD3 R21, PT, PT, R21, 0x1, RZ ;  /* 0x0000000115157810 */ /* 0x000fe20007ffe0ff */
[----:B------:R-:W-:Y:S01]  /*3080*/  BSSY.RECONVERGENT B0, `(.L_x_36) ;  /* 0x0000074000007945 */ /* 0x000fe20003800200 */
[----:B0-----:R-:W-:-:S02]  /*3090*/  FSEL R11, R22, 1, !P0 ;  /* 0x3f800000160b7808 */ /* 0x001fc40004000000 */
[----:B--2---:R-:W-:Y:S01]  /*30a0*/  FSEL R19, R10, -0.00019574658654164522886, P0 ;  /* 0xb94d41530a137808 */ /* 0x004fe20000000000 */
[----:B------:R-:W-:Y:S01]  /*30b0*/  IMAD.MOV.U32 R10, RZ, RZ, 0x3e2aaaa8 ;  /* 0x3e2aaaa8ff0a7424 */ /* 0x000fe200078e00ff */
[----:B------:R-:W-:Y:S01]  /*30c0*/  FSEL R25, R9, 0.041666727513074874878, !P0 ;  /* 0x3d2aaabb09197808 */ /* 0x000fe20004000000 */
[----:B---3--:R-:W-:-:S04]  /*30d0*/  DMUL R14, R14, UR10 ;  /* 0x0000000a0e0e7c28 */ /* 0x008fc80008000000 */
[----:B------:R-:W-:-:S04]  /*30e0*/  FFMA R19, R18, R19, R25 ;  /* 0x0000001312137223 */ /* 0x000fc80000000019 */
[----:B------:R-:W-:-:S06]  /*30f0*/  DMUL R14, R14, 0.0625 ;  /* 0x3fb000000e0e7828 */ /* 0x000fcc0000000000 */
[----:B------:R0:W2:Y:S02]  /*3100*/  F2F.F32.F64 R23, R14 ;  /* 0x0000000e00177310 */ /* 0x0000a40000301000 */
[----:B0-----:R-:W-:Y:S02]  /*3110*/  FSEL R15, -R10, -0.4999999701976776123, !P0 ;  /* 0xbeffffff0a0f7808 */ /* 0x001fe40004000100 */
[----:B------:R-:W-:Y:S01]  /*3120*/  LOP3.LUT P0, RZ, R21, 0x2, RZ, 0xc0, !PT ;  /* 0x0000000215ff7812 */ /* 0x000fe2000780c0ff */
[C---:B--2---:R-:W-:Y:S01]  /*3130*/  FMUL R24, R23.reuse, 0.63661974668502807617 ;  /* 0x3f22f98317187820 */ /* 0x044fe20000400000 */
[----:B------:R-:W-:Y:S01]  /*3140*/  FSETP.GE.AND P1, PT, |R23|, 105615, PT ;  /* 0x47ce47801700780b */ /* 0x000fe20003f26200 */
[C---:B------:R-:W-:Y:S01]  /*3150*/  FFMA R15, R18.reuse, R19, R15 ;  /* 0x00000013120f7223 */ /* 0x040fe2000000000f */
[----:B------:R-:W-:-:S03]  /*3160*/  FFMA R18, R18, R11, RZ ;  /* 0x0000000b12127223 */ /* 0x000fc600000000ff */
[----:B------:R-:W0:Y:S01]  /*3170*/  F2I.NTZ R24, R24 ;  /* 0x0000001800187305 */ /* 0x000e220000203100 */
[----:B------:R-:W-:-:S05]  /*3180*/  FFMA R11, R18, R15, R11 ;  /* 0x0000000f120b7223 */ /* 0x000fca000000000b */
[----:B------:R-:W-:-:S04]  /*3190*/  @P0 FADD R11, RZ, -R11 ;  /* 0x8000000bff0b0221 */ /* 0x000fc80000000000 */
[----:B------:R-:W-:Y:S01]  /*31a0*/  FFMA R17, R17, R11, R20 ;  /* 0x0000000b11117223 */ /* 0x000fe20000000014 */
[----:B0-----:R-:W-:-:S05]  /*31b0*/  I2FP.F32.S32 R14, R24 ;  /* 0x00000018000e7245 */ /* 0x001fca0000201400 */
[----:B------:R-:W-:-:S04]  /*31c0*/  FFMA R15, R14, -1.5707962512969970703, R23 ;  /* 0xbfc90fda0e0f7823 */ /* 0x000fc80000000017 */
[----:B------:R-:W-:-:S04]  /*31d0*/  FFMA R15, R14, -7.5497894158615963534e-08, R15 ;  /* 0xb3a221680e0f7823 */ /* 0x000fc8000000000f */
[----:B------:R-:W-:Y:S01]  /*31e0*/  FFMA R20, R14, -5.3903029534742383927e-15, R15 ;  /* 0xa7c234c50e147823 */ /* 0x000fe2000000000f */
[----:B-1----:R-:W-:Y:S06]  /*31f0*/  @!P1 BRA `(.L_x_37) ;  /* 0x0000000400709947 */ /* 0x002fec0003800000 */
        /* <DEDUP_REMOVED lines=9> */
.L_x_39:
        /* <DEDUP_REMOVED lines=29> */
[----:B------:R-:W-:-:S04]  /*3460*/  SHF.R.U32.HI R14, RZ, 0x5, R14 ;  /* 0x00000005ff0e7819 */ /* 0x000fc8000001160e */
[----:B------:R-:W-:-:S04]  /*3470*/  LEA R18, -R14, RZ, 0x2 ;  /* 0x000000ff0e127211 */ /* 0x000fc800078e11ff */
        /* <DEDUP_REMOVED lines=11> */
[----:B------:R-:W-:Y:S02]  /*3530*/  @P2 IMAD.MOV.U32 R14, RZ, RZ, R4 ;  /* 0x000000ffff0e2224 */ /* 0x000fe400078e0004 */
[--C-:B------:R-:W-:Y:S01]  /*3540*/  @P2 IMAD.MOV.U32 R20, RZ, RZ, R5.reuse ;  /* 0x000000ffff142224 */ /* 0x100fe200078e0005 */
[----:B------:R-:W-:Y:S01]  /*3550*/  @P1 MOV R20, R6 ;  /* 0x0000000600141202 */ /* 0x000fe20000000f00 */
[----:B------:R-:W-:-:S02]  /*3560*/  @P1 IMAD.MOV.U32 R14, RZ, RZ, R5 ;  /* 0x000000ffff0e1224 */ /* 0x000fc400078e0005 */
[----:B------:R-:W-:Y:S02]  /*3570*/  @P0 IMAD.MOV.U32 R14, RZ, RZ, R6 ;  /* 0x000000ffff0e0224 */ /* 0x000fe400078e0006 */
[--C-:B------:R-:W-:Y:S02]  /*3580*/  @P0 IMAD.MOV.U32 R20, RZ, RZ, R7.reuse ;  /* 0x000000ffff140224 */ /* 0x100fe400078e0007 */
[----:B------:R-:W-:Y:S02]  /*3590*/  @P3 IMAD.MOV.U32 R14, RZ, RZ, R7 ;  /* 0x000000ffff0e3224 */ /* 0x000fe400078e0007 */
[--C-:B------:R-:W-:Y:S02]  /*35a0*/  @P3 IMAD.MOV.U32 R20, RZ, RZ, R8.reuse ;  /* 0x000000ffff143224 */ /* 0x100fe400078e0008 */
[----:B------:R-:W-:Y:S01]  /*35b0*/  @P5 IMAD.MOV.U32 R14, RZ, RZ, R8 ;  /* 0x000000ffff0e5224 */ /* 0x000fe200078e0008 */
[----:B------:R-:W-:Y:S01]  /*35c0*/  @P4 MOV R14, R11 ;  /* 0x0000000b000e4202 */ /* 0x000fe20000000f00 */
[----:B------:R-:W-:Y:S01]  /*35d0*/  @P5 IMAD.MOV.U32 R20, RZ, RZ, R11 ;  /* 0x000000ffff145224 */ /* 0x000fe200078e000b */
[----:B------:R-:W-:Y:S06]  /*35e0*/  @!P6 BRA `(.L_x_41) ;  /* 0x00000000002ce947 */ /* 0x000fec0003800000 */
[----:B------:R-:W-:Y:S01]  /*35f0*/  @P2 IMAD.MOV.U32 R15, RZ, RZ, R3 ;  /* 0x000000ffff0f2224 */ /* 0x000fe200078e0003 */
[----:B------:R-:W-:Y:S01]  /*3600*/  LOP3.LUT R23, R23, 0x1f, RZ, 0xc0, !PT ;  /* 0x0000001f17177812 */ /* 0x000fe200078ec0ff */
[----:B------:R-:W-:Y:S02]  /*3610*/  @P1 IMAD.MOV.U32 R15, RZ, RZ, R4 ;  /* 0x000000ffff0f1224 */ /* 0x000fe400078e0004 */
[----:B------:R-:W-:Y:S01]  /*3620*/  @P0 IMAD.MOV.U32 R15, RZ, RZ, R5 ;  /* 0x000000ffff0f0224 */ /* 0x000fe200078e0005 */
[----:B------:R-:W-:Y:S01]  /*3630*/  ISETP.EQ.AND P0, PT, R18, 0x8, PT ;  /* 0x000000081200780c */ /* 0x000fe20003f02270 */
[----:B------:R-:W-:Y:S01]  /*3640*/  @P3 IMAD.MOV.U32 R15, RZ, RZ, R6 ;  /* 0x000000ffff0f3224 */ /* 0x000fe200078e0006 */
[----:B------:R-:W-:Y:S01]  /*3650*/  SHF.L.W.U32.HI R20, R14, R23, R20 ;  /* 0x000000170e147219 */ /* 0x000fe20000010e14 */
[----:B------:R-:W-:Y:S02]  /*3660*/  @P5 IMAD.MOV.U32 R15, RZ, RZ, R7 ;  /* 0x000000ffff0f5224 */ /* 0x000fe400078e0007 */
[----:B------:R-:W-:-:S08]  /*3670*/  @P4 IMAD.MOV.U32 R15, RZ, RZ, R8 ;  /* 0x000000ffff0f4224 */ /* 0x000fd000078e0008 */
[----:B------:R-:W-:-:S04]  /*3680*/  @P0 MOV R15, R11 ;  /* 0x0000000b000f0202 */ /* 0x000fc80000000f00 */
[----:B------:R-:W-:-:S07]  /*3690*/  SHF.L.W.U32.HI R14, R15, R23, R14 ;  /* 0x000000170f0e7219 */ /* 0x000fce0000010e0e */
.L_x_41:
[----:B------:R-:W-:Y:S05]  /*36a0*/  BSYNC.RECONVERGENT B1 ;  /* 0x0000000000017941 */ /* 0x000fea0003800200 */
.L_x_40:
        /* <DEDUP_REMOVED lines=15> */
.L_x_38:
[----:B------:R-:W-:Y:S01]  /*37a0*/  FMUL R20, RZ, R23 ;  /* 0x00000017ff147220 */ /* 0x000fe20000400000 */
[----:B------:R-:W-:-:S07]  /*37b0*/  IMAD.MOV.U32 R24, RZ, RZ, RZ ;  /* 0x000000ffff187224 */ /* 0x000fce00078e00ff */
.L_x_37:
[----:B------:R-:W-:Y:S05]  /*37c0*/  BSYNC.RECONVERGENT B0 ;  /* 0x0000000000007941 */ /* 0x000fea0003800200 */
.L_x_36:
[----:B------:R-:W-:Y:S01]  /*37d0*/  FMUL R19, R20, R20 ;  /* 0x0000001414137220 */ /* 0x000fe20000400000 */
[C---:B------:R-:W-:Y:S01]  /*37e0*/  LOP3.LUT R14, R24.reuse, 0x1, RZ, 0xc0, !PT ;  /* 0x00000001180e7812 */ /* 0x040fe200078ec0ff */
[----:B------:R-:W-:Y:S01]  /*37f0*/  VIADD R24, R24, 0x1 ;  /* 0x0000000118187836 */ /* 0x000fe20000000000 */
[----:B------:R-:W-:Y:S01]  /*3800*/  UIADD3 UR6, UPT, UPT, UR6, 0x100, URZ ;  /* 0x0000010006067890 */ /* 0x000fe2000fffe0ff */
[----:B------:R-:W-:Y:S01]  /*3810*/  FFMA R18, R19, R2, -0.0013887860113754868507 ;  /* 0xbab607ed13127423 */ /* 0x000fe20000000002 */
[----:B------:R-:W-:Y:S01]  /*3820*/  ISETP.NE.U32.AND P0, PT, R14, 0x1, PT ;  /* 0x000000010e00780c */ /* 0x000fe20003f05070 */
[----:B------:R-:W-:Y:S01]  /*3830*/  BSSY.RECONVERGENT B0, `(.L_x_42) ;  /* 0x0000083000007945 */ /* 0x000fe20003800200 */
[----:B------:R-:W-:Y:S01]  /*3840*/  LOP3.LUT P1, RZ, R24, 0x2, RZ, 0xc0, !PT ;  /* 0x0000000218ff7812 */ /* 0x000fe2000782c0ff */
[----:B------:R-:W-:Y:S01]  /*3850*/  ULEA UR6, UR7, UR6, 0x18 ;  /* 0x0000000607067291 */ /* 0x000fe2000f8ec0ff */
[----:B------:R-:W-:Y:S02]  /*3860*/  FSEL R18, R18, -0.00019574658654164522886, P0 ;  /* 0xb94d415312127808 */ /* 0x000fe40000000000 */
[----:B------:R-:W-:-:S02]  /*3870*/  FSEL R22, R9, 0.041666727513074874878, !P0 ;  /* 0x3d2aaabb09167808 */ /* 0x000fc40004000000 */
[----:B------:R-:W-:Y:S02]  /*3880*/  FSEL R21, -R10, -0.4999999701976776123, !P0 ;  /* 0xbeffffff0a157808 */ /* 0x000fe40004000100 */
[----:B------:R-:W-:Y:S01]  /*3890*/  LEA R11, R13, 0x1, 0x1 ;  /* 0x000000010d0b7811 */ /* 0x000fe200078e08ff */
[C---:B------:R-:W-:Y:S01]  /*38a0*/  FFMA R22, R19.reuse, R18, R22 ;  /* 0x0000001213167223 */ /* 0x040fe20000000016 */
[----:B------:R-:W-:Y:S02]  /*38b0*/  FSEL R18, R20, 1, !P0 ;  /* 0x3f80000014127808 */ /* 0x000fe40004000000 */
[----:B------:R-:W-:Y:S01]  /*38c0*/  LEA R12, R12, UR6, 0x2 ;  /* 0x000000060c0c7c11 */ /* 0x000fe2000f8e10ff */
[C---:B------:R-:W-:Y:S01]  /*38d0*/  FFMA R21, R19.reuse, R22, R21 ;  /* 0x0000001613157223 */ /* 0x040fe20000000015 */
[----:B------:R-:W0:Y:S01]  /*38e0*/  I2F.F64.U32 R14, R11 ;  /* 0x0000000b000e7312 */ /* 0x000e220000201800 */
[----:B------:R-:W-:-:S04]  /*38f0*/  FFMA R19, R19, R18, RZ ;  /* 0x0000001213137223 */ /* 0x000fc800000000ff */
[----:B------:R-:W-:Y:S01]  /*3900*/  FFMA R18, R19, R21, R18 ;  /* 0x0000001513127223 */ /* 0x000fe20000000012 */
[----:B------:R-:W-:-:S03]  /*3910*/  IMAD R21, R13, 0x20, R12 ;  /* 0x000000200d157824 */ /* 0x000fc600078e020c */
[----:B------:R-:W-:-:S04]  /*3920*/  @P1 FADD R18, RZ, -R18 ;  /* 0x80000012ff121221 */ /* 0x000fc80000000000 */
[----:B------:R-:W-:Y:S01]  /*3930*/  FFMA R16, R16, R18, R17 ;  /* 0x0000001210107223 */ /* 0x000fe20000000011 */
[----:B------:R-:W-:Y:S01]  /*3940*/  FFMA R18, RZ, R2, -0.0013887860113754868507 ;  /* 0xbab607edff127423 */ /* 0x000fe20000000002 */
[----:B0-----:R-:W-:-:S03]  /*3950*/  DMUL R14, R14, UR10 ;  /* 0x0000000a0e0e7c28 */ /* 0x001fc60008000000 */
[----:B------:R-:W-:Y:S01]  /*3960*/  STS [R21], R16 ;  /* 0x0000001015007388 */ /* 0x000fe20000000800 */
[----:B------:R-:W-:Y:S01]  /*3970*/  FFMA R18, RZ, R18, 0.041666727513074874878 ;  /* 0x3d2aaabbff127423 */ /* 0x000fe20000000012 */
[----:B------:R-:W-:Y:S03]  /*3980*/  BAR.SYNC.DEFER_BLOCKING 0x0 ;  /* 0x0000000000007b1d */ /* 0x000fe60000010000 */
[----:B------:R-:W-:-:S04]  /*3990*/  FFMA R18, RZ, R18, -0.4999999701976776123 ;  /* 0xbeffffffff127423 */ /* 0x000fc80000000012 */
[----:B------:R-:W-:Y:S01]  /*39a0*/  FFMA R18, RZ, R18, 1 ;  /* 0x3f800000ff127423 */ /* 0x000fe20000000012 */
[----:B------:R-:W-:-:S06]  /*39b0*/  DMUL R14, R14, 0.0625 ;  /* 0x3fb000000e0e7828 */ /* 0x000fcc0000000000 */
[----:B------:R-:W0:Y:S01]  /*39c0*/  F2F.F32.F64 R20, R14 ;  /* 0x0000000e00147310 */ /* 0x000e220000301000 */
[----:B------:R-:W1:Y:S01]  /*39d0*/  LDS R17, [R12] ;  /* 0x000000000c117984 */ /* 0x000e620000000800 */
[----:B0-----:R-:W-:-:S03]  /*39e0*/  FMUL R19, R20, 0.63661974668502807617 ;  /* 0x3f22f98314137820 */ /* 0x001fc60000400000 */
[----:B------:R0:W2:Y:S01]  /*39f0*/  LDS R13, [R12+0x20] ;  /* 0x000020000c0d7984 */ /* 0x0000a20000000800 */
[----:B------:R-:W-:Y:S02]  /*3a00*/  FSETP.GE.AND P0, PT, |R20|, 105615, PT ;  /* 0x47ce47801400780b */ /* 0x000fe40003f06200 */
[----:B------:R-:W3:Y:S02]  /*3a10*/  F2I.NTZ R19, R19 ;  /* 0x0000001300137305 */ /* 0x000ee40000203100 */
[----:B---3--:R-:W-:-:S05]  /*3a20*/  I2FP.F32.S32 R23, R19 ;  /* 0x0000001300177245 */ /* 0x008fca0000201400 */
[----:B------:R-:W-:-:S04]  /*3a30*/  FFMA R14, R23, -1.5707962512969970703, R20 ;  /* 0xbfc90fda170e7823 */ /* 0x000fc80000000014 */
[----:B------:R-:W-:-:S04]  /*3a40*/  FFMA R14, R23, -7.5497894158615963534e-08, R14 ;  /* 0xb3a22168170e7823 */ /* 0x000fc8000000000e */
[----:B------:R-:W-:Y:S01]  /*3a50*/  FFMA R22, R23, -5.3903029534742383927e-15, R14 ;  /* 0xa7c234c517167823 */ /* 0x000fe2000000000e */
[----:B-1----:R-:W-:-:S04]  /*3a60*/  FMUL R17, R17, 0.70710676908493041992 ;  /* 0x3f3504f311117820 */ /* 0x002fc80000400000 */
[----:B------:R-:W-:Y:S01]  /*3a70*/  FFMA R18, R18, R17, RZ ;  /* 0x0000001112127223 */ /* 0x000fe200000000ff */
[----:B0-----:R-:W-:Y:S06]  /*3a80*/  @!P0 BRA `(.L_x_43) ;  /* 0x0000000400748947 */ /* 0x001fec0003800000 */
        /* <DEDUP_REMOVED lines=9> */
.L_x_45:
[----:B0-----:R-:W-:Y:S02]  /*3b20*/  IMAD.U32 R14, RZ, RZ, UR6 ;  /* 0x00000006ff0e7e24 */ /* 0x001fe4000f8e00ff */
[----:B------:R-:W-:-:S05]  /*3b30*/  IMAD.U32 R15, RZ, RZ, UR7 ;  /* 0x00000007ff0f7e24 */ /* 0x000fca000f8e00ff */
[----:B------:R-:W3:Y:S01]  /*3b40*/  LDG.E.CONSTANT R14, desc[UR8][R14.64] ;  /* 0x000000080e0e7981 */ /* 0x000ee2000c1e9900 */
        /* <DEDUP_REMOVED lines=11> */
[----:B---3--:R-:W-:-:S03]  /*3c00*/  IMAD.WIDE.U32 R16, R14, R21, RZ ;  /* 0x000000150e107225 */ /* 0x008fc600078e00ff */
        /* <DEDUP_REMOVED lines=32> */
[----:B------:R-:W-:Y:S01]  /*3e10*/  @P3 MOV R15, R7 ;  /* 0x00000007000f3202 */ /* 0x000fe20000000f00 */
[--C-:B------:R-:W-:Y:S02]  /*3e20*/  @P5 IMAD.MOV.U32 R15, RZ, RZ, R8.reuse ;  /* 0x000000ffff0f5224 */ /* 0x100fe400078e0008 */
[----:B------:R-:W-:Y:S02]  /*3e30*/  @P0 IMAD.MOV.U32 R20, RZ, RZ, R7 ;  /* 0x000000ffff140224 */ /* 0x000fe400078e0007 */
[--C-:B------:R-:W-:Y:S02]  /*3e40*/  @P4 IMAD.MOV.U32 R15, RZ, RZ, R19.reuse ;  /* 0x000000ffff0f4224 */ /* 0x100fe400078e0013 */
[----:B------:R-:W-:Y:S02]  /*3e50*/  @P3 IMAD.MOV.U32 R20, RZ, RZ, R8 ;  /* 0x000000ffff143224 */ /* 0x000fe400078e0008 */
[----:B------:R-:W-:-:S02]  /*3e60*/  @P5 IMAD.MOV.U32 R20, RZ, RZ, R19 ;  /* 0x000000ffff145224 */ /* 0x000fc400078e0013 */
[----:B------:R-:W-:Y:S01]  /*3e70*/  IMAD.MOV.U32 R16, RZ, RZ, R15 ;  /* 0x000000ffff107224 */ /* 0x000fe200078e000f */
[----:B------:R-:W-:Y:S06]  /*3e80*/  @!P6 BRA `(.L_x_47) ;  /* 0x00000000002ce947 */ /* 0x000fec0003800000 */
[----:B------:R-:W-:Y:S01]  /*3e90*/  @P2 IMAD.MOV.U32 R17, RZ, RZ, R3 ;  /* 0x000000ffff112224 */ /* 0x000fe200078e0003 */
[----:B------:R-:W-:Y:S01]  /*3ea0*/  @P1 MOV R17, R4 ;  /* 0x0000000400111202 */ /* 0x000fe20000000f00 */
[----:B------:R-:W-:Y:S01]  /*3eb0*/  @P0 IMAD.MOV.U32 R17, RZ, RZ, R5 ;  /* 0x000000ffff110224 */ /* 0x000fe200078e0005 */
[----:B------:R-:W-:Y:S01]  /*3ec0*/  ISETP.EQ.AND P0, PT, R21, 0x8, PT ;  /* 0x000000081500780c */ /* 0x000fe20003f02270 */
[----:B------:R-:W-:Y:S01]  /*3ed0*/  @P3 IMAD.MOV.U32 R17, RZ, RZ, R6 ;  /* 0x000000ffff113224 */ /* 0x000fe200078e0006 */
[----:B------:R-:W-:Y:S01]  /*3ee0*/  LOP3.LUT R15, R14, 0x1f, RZ, 0xc0, !PT ;  /* 0x0000001f0e0f7812 */ /* 0x000fe200078ec0ff */
[----:B------:R-:W-:Y:S02]  /*3ef0*/  @P5 IMAD.MOV.U32 R17, RZ, RZ, R7 ;  /* 0x000000ffff115224 */ /* 0x000fe400078e0007 */
[----:B------:R-:W-:Y:S01]  /*3f00*/  @P4 IMAD.MOV.U32 R17, RZ, RZ, R8 ;  /* 0x000000ffff114224 */ /* 0x000fe200078e0008 */
[----:B------:R-:W-:-:S07]  /*3f10*/  SHF.L.W.U32.HI R20, R16, R15, R20 ;  /* 0x0000000f10147219 */ /* 0x000fce0000010e14 */
[----:B------:R-:W-:-:S05]  /*3f20*/  @P0 IMAD.MOV.U32 R17, RZ, RZ, R19 ;  /* 0x000000ffff110224 */ /* 0x000fca00078e0013 */
[----:B------:R-:W-:-:S07]  /*3f30*/  SHF.L.W.U32.HI R16, R17, R15, R16 ;  /* 0x0000000f11107219 */ /* 0x000fce0000010e10 */
.L_x_47:
[----:B------:R-:W-:Y:S05]  /*3f40*/  BSYNC.RECONVERGENT B1 ;  /* 0x0000000000017941 */ /* 0x000fea0003800200 */
.L_x_46:
[C---:B------:R-:W-:Y:S01]  /*3f50*/  SHF.L.W.U32.HI R22, R16.reuse, 0x2, R20 ;  /* 0x0000000210167819 */ /* 0x040fe20000010e14 */
        /* <DEDUP_REMOVED lines=14> */
.L_x_44:
[----:B------:R-:W-:Y:S01]  /*4040*/  FMUL R22, RZ, R20 ;  /* 0x00000014ff167220 */ /* 0x000fe20000400000 */
[----:B------:R-:W-:-:S07]  /*4050*/  MOV R19, RZ ;  /* 0x000000ff00137202 */ /* 0x000fce0000000f00 */
.L_x_43:
[----:B------:R-:W-:Y:S05]  /*4060*/  BSYNC.RECONVERGENT B0 ;  /* 0x0000000000007941 */ /* 0x000fea0003800200 */
.L_x_42:
[----:B------:R-:W-:Y:S01]  /*4070*/  IMAD.SHL.U32 R25, R11, 0x2, RZ ;  /* 0x000000020b197824 */ /* 0x000fe200078e00ff */
[----:B------:R0:W1:Y:S01]  /*4080*/  LDS R20, [R12+0x40] ;  /* 0x000040000c147984 */ /* 0x0000620000000800 */
[----:B------:R-:W-:Y:S01]  /*4090*/  FMUL R17, R22, R22 ;  /* 0x0000001616117220 */ /* 0x000fe20000400000 */
[C---:B------:R-:W-:Y:S01]  /*40a0*/  LOP3.LUT R16, R19.reuse, 0x1, RZ, 0xc0, !PT ;  /* 0x0000000113107812 */ /* 0x040fe200078ec0ff */
[----:B------:R-:W3:Y:S01]  /*40b0*/  I2F.F64.U32 R14, R25 ;  /* 0x00000019000e7312 */ /* 0x000ee20000201800 */
[----:B------:R-:W-:Y:S02]  /*40c0*/  VIADD R19, R19, 0x1 ;  /* 0x0000000113137836 */ /* 0x000fe40000000000 */
[----:B------:R-:W-:Y:S01]  /*40d0*/  FFMA R24, R17, R2, -0.0013887860113754868507 ;  /* 0xbab607ed11187423 */ /* 0x000fe20000000002 */
[----:B------:R-:W-:Y:S01]  /*40e0*/  ISETP.NE.U32.AND P0, PT, R16, 0x1, PT ;  /* 0x000000011000780c */ /* 0x000fe20003f05070 */
[----:B------:R-:W-:Y:S03]  /*40f0*/  BSSY.RECONVERGENT B0, `(.L_x_48) ;  /* 0x0000073000007945 */ /* 0x000fe60003800200 */
[----:B------:R-:W-:-:S02]  /*4100*/  FSEL R24, R24, -0.00019574658654164522886, P0 ;  /* 0xb94d415318187808 */ /* 0x000fc40000000000 */
[----:B------:R-:W-:-:S05]  /*4110*/  FSEL R16, R9, 0.041666727513074874878, !P0 ;  /* 0x3d2aaabb09107808 */ /* 0x000fca0004000000 */
[----:B------:R-:W-:Y:S01]  /*4120*/  FFMA R16, R17, R24, R16 ;  /* 0x0000001811107223 */ /* 0x000fe20000000010 */
[----:B---3--:R-:W-:Y:S01]  /*4130*/  DMUL R14, R14, UR10 ;  /* 0x0000000a0e0e7c28 */ /* 0x008fe20008000000 */
[----:B------:R-:W-:-:S05]  /*4140*/  FSEL R24, -R10, -0.4999999701976776123, !P0 ;  /* 0xbeffffff0a187808 */ /* 0x000fca0004000100 */
[----:B------:R-:W-:Y:S02]  /*4150*/  FFMA R16, R17, R16, R24 ;  /* 0x0000001011107223 */ /* 0x000fe40000000018 */
[----:B------:R-:W-:-:S06]  /*4160*/  DMUL R14, R14, 0.0625 ;  /* 0x3fb000000e0e7828 */ /* 0x000fcc0000000000 */
[----:B------:R3:W4:Y:S02]  /*4170*/  F2F.F32.F64 R23, R14 ;  /* 0x0000000e00177310 */ /* 0x0007240000301000 */
[----:B---3--:R-:W-:Y:S02]  /*4180*/  FSEL R14, R22, 1, !P0 ;  /* 0x3f800000160e7808 */ /* 0x008fe40004000000 */
[----:B------:R-:W-:Y:S01]  /*4190*/  LOP3.LUT P0, RZ, R19, 0x2, RZ, 0xc0, !PT ;  /* 0x0000000213ff7812 */ /* 0x000fe2000780c0ff */
[C---:B----4-:R-:W-:Y:S01]  /*41a0*/  FMUL R21, R23.reuse, 0.63661974668502807617 ;  /* 0x3f22f98317157820 */ /* 0x050fe20000400000 */
[----:B------:R-:W-:Y:S01]  /*41b0*/  FSETP.GE.AND P1, PT, |R23|, 105615, PT ;  /* 0x47ce47801700780b */ /* 0x000fe20003f26200 */
[----:B------:R-:W-:-:S04]  /*41c0*/  FFMA R17, R17, R14, RZ ;  /* 0x0000000e11117223 */ /* 0x000fc800000000ff */
[----:B------:R-:W3:Y:S01]  /*41d0*/  F2I.NTZ R21, R21 ;  /* 0x0000001500157305 */ /* 0x000ee20000203100 */
[----:B------:R-:W-:-:S05]  /*41e0*/  FFMA R14, R17, R16, R14 ;  /* 0x00000010110e7223 */ /* 0x000fca000000000e */
[----:B------:R-:W-:-:S04]  /*41f0*/  @P0 FADD R14, RZ, -R14 ;  /* 0x8000000eff0e0221 */ /* 0x000fc80000000000 */
[----:B--2---:R-:W-:Y:S01]  /*4200*/  FFMA R13, R13, R14, R18 ;  /* 0x0000000e0d0d7223 */ /* 0x004fe20000000012 */
[----:B---3--:R-:W-:-:S05]  /*4210*/  I2FP.F32.S32 R24, R21 ;  /* 0x0000001500187245 */ /* 0x008fca0000201400 */
        /* <DEDUP_REMOVED lines=13> */
.L_x_51:
        /* <DEDUP_REMOVED lines=65> */
.L_x_53:
[----:B------:R-:W-:Y:S05]  /*4700*/  BSYNC.RECONVERGENT B1 ;  /* 0x0000000000017941 */ /* 0x000fea0003800200 */
.L_x_52:
        /* <DEDUP_REMOVED lines=15> */
.L_x_50:
[----:B------:R-:W-:Y:S01]  /*4800*/  FMUL R24, RZ, R23 ;  /* 0x00000017ff187220 */ /* 0x000fe20000400000 */
[----:B------:R-:W-:-:S07]  /*4810*/  IMAD.MOV.U32 R21, RZ, RZ, RZ ;  /* 0x000000ffff157224 */ /* 0x000fce00078e00ff */
.L_x_49:
[----:B------:R-:W-:Y:S05]  /*4820*/  BSYNC.RECONVERGENT B0 ;  /* 0x0000000000007941 */ /* 0x000fea0003800200 */
.L_x_48:
        /* <DEDUP_REMOVED lines=8> */
[----:B------:R-:W-:Y:S03]  /*48b0*/  BSSY.RECONVERGENT B0, `(.L_x_54) ;  /* 0x0000074000007945 */ /* 0x000fe60003800200 */
[----:B------:R-:W-:-:S02]  /*48c0*/  FSEL R16, R23, -0.00019574658654164522886, P0 ;  /* 0xb94d415317107808 */ /* 0x000fc40000000000 */
[----:B------:R-:W-:-:S05]  /*48d0*/  FSEL R26, R9, 0.041666727513074874878, !P0 ;  /* 0x3d2aaabb091a7808 */ /* 0x000fca0004000000 */
[----:B------:R-:W-:Y:S01]  /*48e0*/  FFMA R16, R17, R16, R26 ;  /* 0x0000001011107223 */ /* 0x000fe2000000001a */
[----:B--2---:R-:W-:Y:S01]  /*48f0*/  DMUL R14, R14, UR10 ;  /* 0x0000000a0e0e7c28 */ /* 0x004fe20008000000 */
[----:B------:R-:W-:-:S05]  /*4900*/  FSEL R26, -R10, -0.4999999701976776123, !P0 ;  /* 0xbeffffff0a1a7808 */ /* 0x000fca0004000100 */
[----:B------:R-:W-:Y:S02]  /*4910*/  FFMA R16, R17, R16, R26 ;  /* 0x0000001011107223 */ /* 0x000fe4000000001a */
[----:B------:R-:W-:-:S06]  /*4920*/  DMUL R14, R14, 0.0625 ;  /* 0x3fb000000e0e7828 */ /* 0x000fcc0000000000 */
[----:B------:R2:W3:Y:S02]  /*4930*/  F2F.F32.F64 R18, R14 ;  /* 0x0000000e00127310 */ /* 0x0004e40000301000 */
[----:B--2---:R-:W-:Y:S02]  /*4940*/  FSEL R14, R24, 1, !P0 ;  /* 0x3f800000180e7808 */ /* 0x004fe40004000000 */
[----:B------:R-:W-:Y:S01]  /*4950*/  LOP3.LUT P0, RZ, R21, 0x2, RZ, 0xc0, !PT ;  /* 0x0000000215ff7812 */ /* 0x000fe2000780c0ff */
[C---:B---3--:R-:W-:Y:S01]  /*4960*/  FMUL R22, R18.reuse, 0.63661974668502807617 ;  /* 0x3f22f98312167820 */ /* 0x048fe20000400000 */
[----:B------:R-:W-:Y:S01]  /*4970*/  FSETP.GE.AND P1, PT, |R18|, 105615, PT ;  /* 0x47ce47801200780b */ /* 0x000fe20003f26200 */
[----:B------:R-:W-:-:S04]  /*4980*/  FFMA R17, R17, R14, RZ ;  /* 0x0000000e11117223 */ /* 0x000fc800000000ff */
[----:B------:R-:W2:Y:S01]  /*4990*/  F2I.NTZ R22, R22 ;  /* 0x0000001600167305 */ /* 0x000ea20000203100 */
[----:B------:R-:W-:-:S05]  /*49a0*/  FFMA R14, R17, R16, R14 ;  /* 0x00000010110e7223 */ /* 0x000fca000000000e */
        /* <DEDUP_REMOVED lines=16> */
.L_x_57:
        /* <DEDUP_REMOVED lines=43> */
[----:B------:R-:W-:Y:S02]  /*4d60*/  @P1 IMAD.MOV.U32 R15, RZ, RZ, R5 ;  /* 0x000000ffff0f1224 */ /* 0x000fe400078e0005 */
[----:B------:R-:W-:-:S02]  /*4d70*/  @P0 IMAD.MOV.U32 R15, RZ, RZ, R6 ;  /* 0x000000ffff0f0224 */ /* 0x000fc400078e0006 */
[----:B------:R-:W-:Y:S01]  /*4d80*/  @P2 IMAD.MOV.U32 R18, RZ, RZ, R5 ;  /* 0x000000ffff122224 */ /* 0x000fe200078e0005 */
[----:B------:R-:W-:Y:S01]  /*4d90*/  @P1 MOV R18, R6 ;  /* 0x0000000600121202 */ /* 0x000fe20000000f00 */
[----:B------:R-:W-:Y:S02]  /*4da0*/  @P3 IMAD.MOV.U32 R15, RZ, RZ, R7 ;  /* 0x000000ffff0f3224 */ /* 0x000fe400078e0007 */
[--C-:B------:R-:W-:Y:S02]  /*4db0*/  @P5 IMAD.MOV.U32 R15, RZ, RZ, R8.reuse ;  /* 0x000000ffff0f5224 */ /* 0x100fe400078e0008 */
[----:B------:R-:W-:Y:S02]  /*4dc0*/  @P4 IMAD.MOV.U32 R15, RZ, RZ, R13 ;  /* 0x000000ffff0f4224 */ /* 0x000fe400078e000d */
[----:B------:R-:W-:Y:S02]  /*4dd0*/  @P0 IMAD.MOV.U32 R18, RZ, RZ, R7 ;  /* 0x000000ffff120224 */ /* 0x000fe400078e0007 */
[----:B------:R-:W-:Y:S01]  /*4de0*/  @P3 IMAD.MOV.U32 R18, RZ, RZ, R8 ;  /* 0x000000ffff123224 */ /* 0x000fe200078e0008 */
[----:B------:R-:W-:Y:S01]  /*4df0*/  @P5 MOV R18, R13 ;  /* 0x0000000d00125202 */ /* 0x000fe20000000f00 */
[----:B------:R-:W-:Y:S01]  /*4e00*/  IMAD.MOV.U32 R16, RZ, RZ, R15 ;  /* 0x000000ffff107224 */ /* 0x000fe200078e000f */
[----:B------:R-:W-:Y:S06]  /*4e10*/  @!P6 BRA `(.L_x_59) ;  /* 0x00000000002ce947 */ /* 0x000fec0003800000 */
[----:B------:R-:W-:Y:S01]  /*4e20*/  @P2 IMAD.MOV.U32 R17, RZ, RZ, R3 ;  /* 0x000000ffff112224 */ /* 0x000fe200078e0003 */
[----:B------:R-:W-:Y:S01]  /*4e30*/  LOP3.LUT R15, R14, 0x1f, RZ, 0xc0, !PT ;  /* 0x0000001f0e0f7812 */ /* 0x000fe200078ec0ff */
[----:B------:R-:W-:Y:S02]  /*4e40*/  @P1 IMAD.MOV.U32 R17, RZ, RZ, R4 ;  /* 0x000000ffff111224 */ /* 0x000fe400078e0004 */
[----:B------:R-:W-:Y:S01]  /*4e50*/  @P0 IMAD.MOV.U32 R17, RZ, RZ, R5 ;  /* 0x000000ffff110224 */ /* 0x000fe200078e0005 */
[----:B------:R-:W-:Y:S02]  /*4e60*/  ISETP.EQ.AND P0, PT, R21, 0x8, PT ;  /* 0x000000081500780c */ /* 0x000fe40003f02270 */
[----:B------:R-:W-:Y:S01]  /*4e70*/  @P3 MOV R17, R6 ;  /* 0x0000000600113202 */ /* 0x000fe20000000f00 */
[----:B------:R-:W-:Y:S01]  /*4e80*/  @P5 IMAD.MOV.U32 R17, RZ, RZ, R7 ;  /* 0x000000ffff115224 */ /* 0x000fe200078e0007 */
[----:B------:R-:W-:Y:S01]  /*4e90*/  SHF.L.W.U32.HI R18, R16, R15, R18 ;  /* 0x0000000f10127219 */ /* 0x000fe20000010e12 */
[----:B------:R-:W-:-:S08]  /*4ea0*/  @P4 IMAD.MOV.U32 R17, RZ, RZ, R8 ;  /* 0x000000ffff114224 */ /* 0x000fd000078e0008 */
[----:B------:R-:W-:-:S05]  /*4eb0*/  @P0 IMAD.MOV.U32 R17, RZ, RZ, R13 ;  /* 0x000000ffff110224 */ /* 0x000fca00078e000d */
[----:B------:R-:W-:-:S07]  /*4ec0*/  SHF.L.W.U32.HI R16, R17, R15, R16 ;  /* 0x0000000f11107219 */ /* 0x000fce0000010e10 */
.L_x_59:
[----:B------:R-:W-:Y:S05]  /*4ed0*/  BSYNC.RECONVERGENT B1 ;  /* 0x0000000000017941 */ /* 0x000fea0003800200 */
.L_x_58:
        /* <DEDUP_REMOVED lines=15> */
.L_x_56:
[----:B------:R-:W-:Y:S01]  /*4fd0*/  FMUL R13, RZ, R18 ;  /* 0x00000012ff0d7220 */ /* 0x000fe20000400000 */
[----:B------:R-:W-:-:S07]  /*4fe0*/  IMAD.MOV.U32 R22, RZ, RZ, RZ ;  /* 0x000000ffff167224 */ /* 0x000fce00078e00ff */
.L_x_55:
[----:B------:R-:W-:Y:S05]  /*4ff0*/  BSYNC.RECONVERGENT B0 ;  /* 0x0000000000007941 */ /* 0x000fea0003800200 */
.L_x_54:
[----:B------:R-:W-:Y:S01]  /*5000*/  SHF.L.U32 R25, R11, 0x2, RZ ;  /* 0x000000020b197819 */ /* 0x000fe200000006ff */
[----:B------:R0:W1:Y:S01]  /*5010*/  LDS R18, [R12+0x80] ;  /* 0x000080000c127984 */ /* 0x0000620000000800 */
[----:B------:R-:W-:Y:S01]  /*5020*/  FMUL R16, R13, R13 ;  /* 0x0000000d0d107220 */ /* 0x000fe20000400000 */
[C---:B------:R-:W-:Y:S01]  /*5030*/  LOP3.LUT R17, R22.reuse, 0x1, RZ, 0xc0, !PT ;  /* 0x0000000116117812 */ /* 0x040fe200078ec0ff */
[----:B------:R2:W3:Y:S01]  /*5040*/  I2F.F64.U32 R14, R25 ;  /* 0x00000019000e7312 */ /* 0x0004e20000201800 */
[----:B------:R-:W-:Y:S02]  /*5050*/  VIADD R22, R22, 0x1 ;  /* 0x0000000116167836 */ /* 0x000fe40000000000 */
[----:B------:R-:W-:Y:S01]  /*5060*/  FFMA R24, R16, R2, -0.0013887860113754868507 ;  /* 0xbab607ed10187423 */ /* 0x000fe20000000002 */
[----:B------:R-:W-:Y:S01]  /*5070*/  ISETP.NE.U32.AND P0, PT, R17, 0x1, PT ;  /* 0x000000011100780c */ /* 0x000fe20003f05070 */
[----:B------:R-:W-:Y:S03]  /*5080*/  BSSY.RECONVERGENT B0, `(.L_x_60) ;  /* 0x0000073000007945 */ /* 0x000fe60003800200 */
[----:B------:R-:W-:-:S02]  /*5090*/  FSEL R17, R24, -0.00019574658654164522886, P0 ;  /* 0xb94d415318117808 */ /* 0x000fc40000000000 */
[----:B--2---:R-:W-:Y:S02]  /*50a0*/  FSEL R25, R9, 0.041666727513074874878, !P0 ;  /* 0x3d2aaabb09197808 */ /* 0x004fe40004000000 */
[----:B------:R-:W-:-:S03]  /*50b0*/  FSEL R13, R13, 1, !P0 ;  /* 0x3f8000000d0d7808 */ /* 0x000fc60004000000 */
[----:B------:R-:W-:Y:S01]  /*50c0*/  FFMA R17, R16, R17, R25 ;  /* 0x0000001110117223 */ /* 0x000fe20000000019 */
[----:B---3--:R-:W-:-:S08]  /*50d0*/  DMUL R14, R14, UR10 ;  /* 0x0000000a0e0e7c28 */ /* 0x008fd00008000000 */
[----:B------:R-:W-:-:S06]  /*50e0*/  DMUL R14, R14, 0.0625 ;  /* 0x3fb000000e0e7828 */ /* 0x000fcc0000000000 */
[----:B------:R2:W3:Y:S02]  /*50f0*/  F2F.F32.F64 R23, R14 ;  /* 0x0000000e00177310 */ /* 0x0004e40000301000 */
[----:B--2---:R-:W-:Y:S02]  /*5100*/  FSEL R15, -R10, -0.4999999701976776123, !P0 ;  /* 0xbeffffff0a0f7808 */ /* 0x004fe40004000100 */
[----:B------:R-:W-:Y:S01]  /*5110*/  LOP3.LUT P0, RZ, R22, 0x2, RZ, 0xc0, !PT ;  /* 0x0000000216ff7812 */ /* 0x000fe2000780c0ff */
[C---:B---3--:R-:W-:Y:S01]  /*5120*/  FMUL R21, R23.reuse, 0.63661974668502807617 ;  /* 0x3f22f98317157820 */ /* 0x048fe20000400000 */
[----:B------:R-:W-:Y:S01]  /*5130*/  FSETP.GE.AND P1, PT, |R23|, 105615, PT ;  /* 0x47ce47801700780b */ /* 0x000fe20003f26200 */
[C---:B------:R-:W-:Y:S01]  /*5140*/  FFMA R15, R16.reuse, R17, R15 ;  /* 0x00000011100f7223 */ /* 0x040fe2000000000f */
[----:B------:R-:W-:-:S03]  /*5150*/  FFMA R16, R16, R13, RZ ;  /* 0x0000000d10107223 */ /* 0x000fc600000000ff */
        /* <DEDUP_REMOVED lines=18> */
.L_x_63:
        /* <DEDUP_REMOVED lines=65> */
.L_x_65:
[----:B------:R-:W-:Y:S05]  /*5690*/  BSYNC.RECONVERGENT B1 ;  /* 0x0000000000017941 */ /* 0x000fea0003800200 */
.L_x_64:
        /* <DEDUP_REMOVED lines=15> */
.L_x_62:
[----:B------:R-:W-:Y:S01]  /*5790*/  FMUL R24, RZ, R23 ;  /* 0x00000017ff187220 */ /* 0x000fe20000400000 */
[----:B------:R-:W-:-:S07]  /*57a0*/  IMAD.MOV.U32 R21, RZ, RZ, RZ ;  /* 0x000000ffff157224 */ /* 0x000fce00078e00ff */
.L_x_61:
[----:B------:R-:W-:Y:S05]  /*57b0*/  BSYNC.RECONVERGENT B0 ;  /* 0x0000000000007941 */ /* 0x000fea0003800200 */
.L_x_60:
        /* <DEDUP_REMOVED lines=40> */
.L_x_69:
        /* <DEDUP_REMOVED lines=49> */
[--C-:B------:R-:W-:Y:S01]  /*5d50*/  @P3 IMAD.MOV.U32 R20, RZ, RZ, R8.reuse ;  /* 0x000000ffff143224 */ /* 0x100fe200078e0008 */
[----:B------:R-:W-:Y:S01]  /*5d60*/  @P5 MOV R20, R19 ;  /* 0x0000001300145202 */ /* 0x000fe20000000f00 */
[----:B------:R-:W-:Y:S02]  /*5d70*/  @P5 IMAD.MOV.U32 R14, RZ, RZ, R8 ;  /* 0x000000ffff0e5224 */ /* 0x000fe400078e0008 */
        /* <DEDUP_REMOVED lines=13> */
.L_x_71:
[----:B------:R-:W-:Y:S05]  /*5e50*/  BSYNC.RECONVERGENT B1 ;  /* 0x0000000000017941 */ /* 0x000fea0003800200 */
.L_x_70:
        /* <DEDUP_REMOVED lines=15> */
.L_x_68:
[----:B------:R-:W-:Y:S01]  /*5f50*/  FMUL R23, RZ, R22 ;  /* 0x00000016ff177220 */ /* 0x000fe20000400000 */
[----:B------:R-:W-:-:S07]  /*5f60*/  IMAD.MOV.U32 R20, RZ, RZ, RZ ;  /* 0x000000ffff147224 */ /* 0x000fce00078e00ff */
.L_x_67:
[----:B------:R-:W-:Y:S05]  /*5f70*/  BSYNC.RECONVERGENT B0 ;  /* 0x0000000000007941 */ /* 0x000fea0003800200 */
.L_x_66:
        /* <DEDUP_REMOVED lines=33> */
[----:B------:R-:W-:Y:S01]  /*6190*/  SHF.L.U32 R14, R22, 0x8, RZ ;  /* 0x00000008160e7819 */ /* 0x000fe200000006ff */
[----:B------:R-:W-:Y:S01]  /*61a0*/  IMAD.MOV.U32 R13, RZ, RZ, RZ ;  /* 0x000000ffff0d7224 */ /* 0x000fe200078e00ff */
[----:B------:R-:W0:Y:S01]  /*61b0*/  LDCU.64 UR6, c[0x4][URZ] ;  /* 0x01000000ff0677ac */ /* 0x000e220008000a00 */
[----:B------:R-:W-:Y:S01]  /*61c0*/  IMAD.MOV.U32 R21, RZ, RZ, RZ ;  /* 0x000000ffff157224 */ /* 0x000fe200078e00ff */
[----:B------:R-:W-:Y:S01]  /*61d0*/  LOP3.LUT R20, R14, 0x80000000, RZ, 0xfc, !PT ;  /* 0x800000000e147812 */ /* 0x000fe200078efcff */
[----:B------:R-:W-:Y:S01]  /*61e0*/  UMOV UR5, URZ ;  /* 0x000000ff00057c82 */ /* 0x000fe20008000000 */
[----:B------:R-:W-:-:S05]  /*61f0*/  UMOV UR4, URZ ;  /* 0x000000ff00047c82 */ /* 0x000fca0008000000 */
.L_x_75:
        /* <DEDUP_REMOVED lines=27> */
[----:B------:R-:W-:Y:S02]  /*63b0*/  LOP3.LUT P6, RZ, R22, 0x1f, RZ, 0xc0, !PT ;  /* 0x0000001f16ff7812 */ /* 0x000fe400078cc0ff */
[----:B------:R-:W-:-:S04]  /*63c0*/  IADD3 R14, PT, PT, R14, -0x80, RZ ;  /* 0xffffff800e0e7810 */ /* 0x000fc80007ffe0ff */
        /* <DEDUP_REMOVED lines=18> */
[--C-:B------:R-:W-:Y:S01]  /*64f0*/  @P0 IMAD.MOV.U32 R20, RZ, RZ, R7.reuse ;  /* 0x000000ffff140224 */ /* 0x100fe200078e0007 */
[----:B------:R-:W-:Y:S01]  /*6500*/  @P3 MOV R20, R8 ;  /* 0x0000000800143202 */ /* 0x000fe20000000f00 */
[----:B------:R-:W-:Y:S02]  /*6510*/  @P3 IMAD.MOV.U32 R14, RZ, RZ, R7 ;  /* 0x000000ffff0e3224 */ /* 0x000fe400078e0007 */
[----:B------:R-:W-:Y:S02]  /*6520*/  @P5 IMAD.MOV.U32 R14, RZ, RZ, R8 ;  /* 0x000000ffff0e5224 */ /* 0x000fe400078e0008 */
[--C-:B------:R-:W-:Y:S02]  /*6530*/  @P5 IMAD.MOV.U32 R20, RZ, RZ, R13.reuse ;  /* 0x000000ffff145224 */ /* 0x100fe400078e000d */
[----:B------:R-:W-:Y:S01]  /*6540*/  @P4 IMAD.MOV.U32 R14, RZ, RZ, R13 ;  /* 0x000000ffff0e4224 */ /* 0x000fe200078e000d */
[----:B------:R-:W-:Y:S06]  /*6550*/  @!P6 BRA `(.L_x_77) ;  /* 0x00000000002ce947 */ /* 0x000fec0003800000 */
[----:B------:R-:W-:Y:S02]  /*6560*/  @P2 IMAD.MOV.U32 R16, RZ, RZ, R3 ;  /* 0x000000ffff102224 */ /* 0x000fe400078e0003 */
[----:B------:R-:W-:Y:S01]  /*6570*/  @P1 IMAD.MOV.U32 R16, RZ, RZ, R4 ;  /* 0x000000ffff101224 */ /* 0x000fe200078e0004 */
[----:B------:R-:W-:Y:S01]  /*6580*/  @P0 MOV R16, R5 ;  /* 0x0000000500100202 */ /* 0x000fe20000000f00 */
[----:B------:R-:W-:Y:S01]  /*6590*/  @P3 IMAD.MOV.U32 R16, RZ, RZ, R6 ;  /* 0x000000ffff103224 */ /* 0x000fe200078e0006 */
[----:B------:R-:W-:Y:S01]  /*65a0*/  ISETP.EQ.AND P0, PT, R15, 0x8, PT ;  /* 0x000000080f00780c */ /* 0x000fe20003f02270 */
[----:B------:R-:W-:Y:S01]  /*65b0*/  @P5 IMAD.MOV.U32 R16, RZ, RZ, R7 ;  /* 0x000000ffff105224 */ /* 0x000fe200078e0007 */
[----:B------:R-:W-:Y:S01]  /*65c0*/  LOP3.LUT R15, R22, 0x1f, RZ, 0xc0, !PT ;  /* 0x0000001f160f7812 */ /* 0x000fe200078ec0ff */
[----:B------:R-:W-:-:S03]  /*65d0*/  @P4 IMAD.MOV.U32 R16, RZ, RZ, R8 ;  /* 0x000000ffff104224 */ /* 0x000fc600078e0008 */
[----:B------:R-:W-:-:S07]  /*65e0*/  SHF.L.W.U32.HI R20, R14, R15, R20 ;  /* 0x0000000f0e147219 */ /* 0x000fce0000010e14 */
[----:B------:R-:W-:-:S05]  /*65f0*/  @P0 IMAD.MOV.U32 R16, RZ, RZ, R13 ;  /* 0x000000ffff100224 */ /* 0x000fca00078e000d */
[----:B------:R-:W-:-:S07]  /*6600*/  SHF.L.W.U32.HI R14, R16, R15, R14 ;  /* 0x0000000f100e7219 */ /* 0x000fce0000010e0e */
.L_x_77:
[----:B------:R-:W-:Y:S05]  /*6610*/  BSYNC.RECONVERGENT B1 ;  /* 0x0000000000017941 */ /* 0x000fea0003800200 */
.L_x_76:
        /* <DEDUP_REMOVED lines=15> */
.L_x_74:
[----:B------:R-:W-:Y:S01]  /*6710*/  FMUL R13, RZ, R22 ;  /* 0x00000016ff0d7220 */ /* 0x000fe20000400000 */
[----:B------:R-:W-:-:S07]  /*6720*/  MOV R21, RZ ;  /* 0x000000ff00157202 */ /* 0x000fce0000000f00 */
.L_x_73:
[----:B------:R-:W-:Y:S05]  /*6730*/  BSYNC.RECONVERGENT B0 ;  /* 0x0000000000007941 */ /* 0x000fea0003800200 */
.L_x_72:
[----:B------:R-:W-:Y:S02]  /*6740*/  IMAD R24, R11, 0x7, RZ ;  /* 0x000000070b187824 */ /* 0x000fe400078e02ff */
[----:B------:R-:W-:Y:S01]  /*6750*/  FMUL R22, R13, R13 ;  /* 0x0000000d0d167220 */ /* 0x000fe20000400000 */
[C---:B------:R-:W-:Y:S01]  /*6760*/  LOP3.LUT R11, R21.reuse, 0x1, RZ, 0xc0, !PT ;  /* 0x00000001150b7812 */ /* 0x040fe200078ec0ff */
[----:B------:R-:W-:Y:S01]  /*6770*/  VIADD R21, R21, 0x1 ;  /* 0x0000000115157836 */ /* 0x000fe20000000000 */
[----:B------:R-:W0:Y:S01]  /*6780*/  I2F.F64.U32 R14, R24 ;  /* 0x00000018000e7312 */ /* 0x000e220000201800 */
[----:B------:R-:W-:Y:S01]  /*6790*/  FFMA R23, R22, R2, -0.0013887860113754868507 ;  /* 0xbab607ed16177423 */ /* 0x000fe20000000002 */
[----:B------:R-:W-:Y:S01]  /*67a0*/  ISETP.NE.U32.AND P0, PT, R11, 0x1, PT ;  /* 0x000000010b00780c */ /* 0x000fe20003f05070 */
[----:B------:R1:W2:Y:S01]  /*67b0*/  LDS R16, [R12+0xe0] ;  /* 0x0000e0000c107984 */ /* 0x0002a20000000800 */
[----:B------:R-:W-:Y:S02]  /*67c0*/  BSSY.RECONVERGENT B0, `(.L_x_78) ;  /* 0x0000072000007945 */ /* 0x000fe40003800200 */
[----:B------:R-:W-:-:S02]  /*67d0*/  FSEL R23, R23, -0.00019574658654164522886, P0 ;  /* 0xb94d415317177808 */ /* 0x000fc40000000000 */
[----:B------:R-:W-:-:S05]  /*67e0*/  FSEL R11, R9, 0.041666727513074874878, !P0 ;  /* 0x3d2aaabb090b7808 */ /* 0x000fca0004000000 */
[----:B------:R-:W-:Y:S01]  /*67f0*/  FFMA R23, R22, R23, R11 ;  /* 0x0000001716177223 */ /* 0x000fe2000000000b */
[----:B------:R-:W-:Y:S01]  /*6800*/  FSEL R11, R13, 1, !P0 ;  /* 0x3f8000000d0b7808 */ /* 0x000fe20004000000 */
[----:B0-----:R-:W-:-:S08]  /*6810*/  DMUL R14, R14, UR10 ;  /* 0x0000000a0e0e7c28 */ /* 0x001fd00008000000 */
[----:B------:R-:W-:-:S06]  /*6820*/  DMUL R14, R14, 0.0625 ;  /* 0x3fb000000e0e7828 */ /* 0x000fcc0000000000 */
[----:B------:R0:W3:Y:S02]  /*6830*/  F2F.F32.F64 R17, R14 ;  /* 0x0000000e00117310 */ /* 0x0000e40000301000 */
[----:B0-----:R-:W-:Y:S02]  /*6840*/  FSEL R15, -R10, -0.4999999701976776123, !P0 ;  /* 0xbeffffff0a0f7808 */ /* 0x001fe40004000100 */
[----:B------:R-:W-:Y:S01]  /*6850*/  LOP3.LUT P0, RZ, R21, 0x2, RZ, 0xc0, !PT ;  /* 0x0000000215ff7812 */ /* 0x000fe2000780c0ff */
[C---:B---3--:R-:W-:Y:S01]  /*6860*/  FMUL R20, R17.reuse, 0.63661974668502807617 ;  /* 0x3f22f98311147820 */ /* 0x048fe20000400000 */
[----:B------:R-:W-:Y:S01]  /*6870*/  FSETP.GE.AND P1, PT, |R17|, 105615, PT ;  /* 0x47ce47801100780b */ /* 0x000fe20003f26200 */
[C---:B------:R-:W-:Y:S01]  /*6880*/  FFMA R15, R22.reuse, R23, R15 ;  /* 0x00000017160f7223 */ /* 0x040fe2000000000f */
[----:B------:R-:W-:-:S03]  /*6890*/  FFMA R22, R22, R11, RZ ;  /* 0x0000000b16167223 */ /* 0x000fc600000000ff */
[----:B------:R-:W1:Y:S01]  /*68a0*/  F2I.NTZ R20, R20 ;  /* 0x0000001400147305 */ /* 0x000e620000203100 */
[----:B------:R-:W-:-:S05]  /*68b0*/  FFMA R11, R22, R15, R11 ;  /* 0x0000000f160b7223 */ /* 0x000fca000000000b */
[----:B------:R-:W-:-:S04]  /*68c0*/  @P0 FADD R11, RZ, -R11 ;  /* 0x8000000bff0b0221 */ /* 0x000fc80000000000 */
[----:B------:R-:W-:Y:S01]  /*68d0*/  FFMA R19, R19, R11, R18 ;  /* 0x0000000b13137223 */ /* 0x000fe20000000012 */
[----:B-1----:R-:W-:-:S05]  /*68e0*/  I2FP.F32.S32 R12, R20 ;  /* 0x00000014000c7245 */ /* 0x002fca0000201400 */
[----:B------:R-:W-:-:S04]  /*68f0*/  FFMA R13, R12, -1.5707962512969970703, R17 ;  /* 0xbfc90fda0c0d7823 */ /* 0x000fc80000000011 */
[----:B------:R-:W-:-:S04]  /*6900*/  FFMA R13, R12, -7.5497894158615963534e-08, R13 ;  /* 0xb3a221680c0d7823 */ /* 0x000fc8000000000d */
[----:B------:R-:W-:Y:S01]  /*6910*/  FFMA R12, R12, -5.3903029534742383927e-15, R13 ;  /* 0xa7c234c50c0c7823 */ /* 0x000fe2000000000d */
[----:B--2---:R-:W-:Y:S06]  /*6920*/  @!P1 BRA `(.L_x_79) ;  /* 0x00000004006c9947 */ /* 0x004fec0003800000 */
        /* <DEDUP_REMOVED lines=9> */
.L_x_81:
        /* <DEDUP_REMOVED lines=64> */
.L_x_83:
[----:B------:R-:W-:Y:S05]  /*6dc0*/  BSYNC.RECONVERGENT B1 ;  /* 0x0000000000017941 */ /* 0x000fea0003800200 */
.L_x_82:
[C-C-:B------:R-:W-:Y:S01]  /*6dd0*/  SHF.L.W.U32.HI R3, R13.reuse, 0x2, R12.reuse ;  /* 0x000000020d037819 */ /* 0x140fe20000010e0c */
[----:B------:R-:W-:Y:S01]  /*6de0*/  UMOV UR4, 0x54442d19 ;  /* 0x54442d1900047882 */ /* 0x000fe20000000000 */
[----:B------:R-:W-:Y:S01]  /*6df0*/  SHF.L.U32 R6, R13, 0x2, RZ ;  /* 0x000000020d067819 */ /* 0x000fe200000006ff */
[----:B------:R-:W-:Y:S01]  /*6e00*/  UMOV UR5, 0x3bf921fb ;  /* 0x3bf921fb00057882 */ /* 0x000fe20000000000 */
[----:B------:R-:W-:Y:S02]  /*6e10*/  SHF.R.S32.HI R4, RZ, 0x1f, R3 ;  /* 0x0000001fff047819 */ /* 0x000fe40000011403 */
[----:B------:R-:W-:Y:S02]  /*6e20*/  SHF.R.U32.HI R12, RZ, 0x1e, R12 ;  /* 0x0000001eff0c7819 */ /* 0x000fe4000001160c */
[C---:B------:R-:W-:Y:S02]  /*6e30*/  LOP3.LUT R6, R4.reuse, R6, RZ, 0x3c, !PT ;  /* 0x0000000604067212 */ /* 0x040fe400078e3cff */
[----:B------:R-:W-:-:S02]  /*6e40*/  LOP3.LUT R7, R4, R3, RZ, 0x3c, !PT ;  /* 0x0000000304077212 */ /* 0x000fc400078e3cff */
[C---:B------:R-:W-:Y:S02]  /*6e50*/  ISETP.GE.AND P0, PT, R3.reuse, RZ, PT ;  /* 0x000000ff0300720c */ /* 0x040fe40003f06270 */
[----:B------:R-:W0:Y:S01]  /*6e60*/  I2F.F64.S64 R4, R6 ;  /* 0x0000000600047312 */ /* 0x000e220000301c00 */
[----:B------:R-:W-:Y:S01]  /*6e70*/  LEA.HI R20, R3, R12, RZ, 0x1 ;  /* 0x0000000c03147211 */ /* 0x000fe200078f08ff */
[----:B0-----:R-:W-:-:S10]  /*6e80*/  DMUL R4, R4, UR4 ;  /* 0x0000000404047c28 */ /* 0x001fd40008000000 */
[----:B------:R-:W0:Y:S02]  /*6e90*/  F2F.F32.F64 R4, R4 ;  /* 0x0000000400047310 */ /* 0x000e240000301000 */
[----:B0-----:R-:W-:Y:S01]  /*6ea0*/  FSEL R12, -R4, R4, !P0 ;  /* 0x00000004040c7208 */ /* 0x001fe20004000100 */
[----:B------:R-:W-:Y:S06]  /*6eb0*/  BRA `(.L_x_79) ;  /* 0x0000000000087947 */ /* 0x000fec0003800000 */
.L_x_80:
[----:B------:R-:W-:Y:S01]  /*6ec0*/  FMUL R12, RZ, R17 ;  /* 0x00000011ff0c7220 */ /* 0x000fe20000400000 */
[----:B------:R-:W-:-:S07]  /*6ed0*/  IMAD.MOV.U32 R20, RZ, RZ, RZ ;  /* 0x000000ffff147224 */ /* 0x000fce00078e00ff */
.L_x_79:
[----:B------:R-:W-:Y:S05]  /*6ee0*/  BSYNC.RECONVERGENT B0 ;  /* 0x0000000000007941 */ /* 0x000fea0003800200 */
.L_x_78:
[----:B------:R-:W-:Y:S01]  /*6ef0*/  FMUL R3, R12, R12 ;  /* 0x0000000c0c037220 */ /* 0x000fe20000400000 */
[C---:B------:R-:W-:Y:S01]  /*6f00*/  LOP3.LUT R4, R20.reuse, 0x1, RZ, 0xc0, !PT ;  /* 0x0000000114047812 */ /* 0x040fe200078ec0ff */
[----:B------:R-:W-:Y:S02]  /*6f10*/  VIADD R20, R20, 0x1 ;  /* 0x0000000114147836 */ /* 0x000fe40000000000 */
[----:B------:R-:W-:Y:S01]  /*6f20*/  FFMA R2, R3, R2, -0.0013887860113754868507 ;  /* 0xbab607ed03027423 */ /* 0x000fe20000000002 */
[----:B------:R-:W-:Y:S02]  /*6f30*/  ISETP.NE.U32.AND P0, PT, R4, 0x1, PT ;  /* 0x000000010400780c */ /* 0x000fe40003f05070 */
[----:B------:R-:W-:Y:S02]  /*6f40*/  LOP3.LUT P1, RZ, R20, 0x2, RZ, 0xc0, !PT ;  /* 0x0000000214ff7812 */ /* 0x000fe4000782c0ff */
[----:B------:R-:W-:Y:S02]  /*6f50*/  FSEL R6, R9, 0.041666727513074874878, !P0 ;  /* 0x3d2aaabb09067808 */ /* 0x000fe40004000000 */
[----:B------:R-:W-:-:S02]  /*6f60*/  FSEL R4, R2, -0.00019574658654164522886, P0 ;  /* 0xb94d415302047808 */ /* 0x000fc40000000000 */
[----:B------:R-:W-:Y:S02]  /*6f70*/  FSEL R2, R12, 1, !P0 ;  /* 0x3f8000000c027808 */ /* 0x000fe40004000000 */
[----:B------:R-:W-:Y:S01]  /*6f80*/  FSEL R7, -R10, -0.4999999701976776123, !P0 ;  /* 0xbeffffff0a077808 */ /* 0x000fe20004000100 */
[C---:B------:R-:W-:Y:S02]  /*6f90*/  FFMA R4, R3.reuse, R4, R6 ;  /* 0x0000000403047223 */ /* 0x040fe40000000006 */
[C---:B------:R-:W-:Y:S02]  /*6fa0*/  FFMA R5, R3.reuse, R2, RZ ;  /* 0x0000000203057223 */ /* 0x040fe400000000ff */
[----:B------:R-:W-:-:S04]  /*6fb0*/  FFMA R4, R3, R4, R7 ;  /* 0x0000000403047223 */ /* 0x000fc80000000007 */
[----:B------:R-:W-:Y:S01]  /*6fc0*/  FFMA R2, R5, R4, R2 ;  /* 0x0000000405027223 */ /* 0x000fe20000000002 */
[----:B------:R-:W-:-:S03]  /*6fd0*/  IMAD.MOV.U32 R5, RZ, RZ, 0x3f000000 ;  /* 0x3f000000ff057424 */ /* 0x000fc600078e00ff */
[----:B------:R-:W-:-:S04]  /*6fe0*/  @P1 FADD R2, RZ, -R2 ;  /* 0x80000002ff021221 */ /* 0x000fc80000000000 */
[----:B------:R-:W-:Y:S02]  /*6ff0*/  FFMA R16, R16, R2, R19 ;  /* 0x0000000210107223 */ /* 0x000fe40000000013 */
[----:B------:R-:W0:Y:S02]  /*7000*/  LDC.64 R2, c[0x0][0x388] ;  /* 0x0000e200ff027b82 */ /* 0x000e240000000a00 */
[----:B------:R-:W-:-:S05]  /*7010*/  FMUL R16, R16, 0.25 ;  /* 0x3e80000010107820 */ /* 0x000fca0000400000 */
[----:B------:R-:W-:-:S05]  /*7020*/  LOP3.LUT R5, R5, 0x80000000, R16, 0xb8, !PT ;  /* 0x8000000005057812 */ /* 0x000fca00078eb810 */
[----:B------:R-:W-:-:S06]  /*7030*/  FADD.RZ R5, R16, R5 ;  /* 0x0000000510057221 */ /* 0x000fcc000000c000 */
[----:B------:R-:W1:Y:S01]  /*7040*/  F2I.TRUNC.NTZ R5, R5 ;  /* 0x0000000500057305 */ /* 0x000e62000020f100 */
[----:B0-----:R-:W-:-:S04]  /*7050*/  IMAD.WIDE.U32 R2, R0, 0x4, R2 ;  /* 0x0000000400027825 */ /* 0x001fc800078e0002 */
[----:B-1----:R-:W-:-:S05]  /*7060*/  VIADD R7, R5, 0x80 ;  /* 0x0000008005077836 */ /* 0x002fca0000000000 */
[----:B------:R-:W-:Y:S01]  /*7070*/  STG.E desc[UR8][R2.64], R7 ;  /* 0x0000000702007986 */ /* 0x000fe2000c101908 */
[----:B------:R-:W-:Y:S05]  /*7080*/  EXIT ;  /* 0x000000000000794d */ /* 0x000fea0003800000 */
.L_x_84:
[----:B------:R-:W-:-:S00]  /*7090*/  BRA `(.L_x_84) ;  /* 0xfffffffc00fc7947 */ /* 0x000fc0000383ffff */
[----:B------:R-:W-:-:S00]  /*70a0*/  NOP ;  /* 0x0000000000007918 */ /* 0x000fc00000000000 */
        /* <DEDUP_REMOVED lines=13> */
.L_x_127:


//--------------------- .text._Z16dequantizeKernelPfPKii --------------------------
	.section	.text._Z16dequantizeKernelPfPKii,"ax",@progbits
	.align	128
        .global         _Z16dequantizeKernelPfPKii
        .type           _Z16dequantizeKernelPfPKii,@function
        .size           _Z16dequantizeKernelPfPKii,(.L_x_128 - _Z16dequantizeKernelPfPKii)
        .other          _Z16dequantizeKernelPfPKii,@"STO_CUDA_ENTRY STV_DEFAULT"
_Z16dequantizeKernelPfPKii:
.text._Z16dequantizeKernelPfPKii:
[----:B------:R-:W-:Y:S01]  /*0000*/  LDC R1, c[0x0][0x37c] ;  /* 0x0000df00ff017b82 */ /* 0x000fe20000000800 */
[----:B------:R-:W0:Y:S01]  /*0010*/  S2R R7, SR_CTAID.X ;  /* 0x0000000000077919 */ /* 0x000e220000002500 */
[----:B------:R-:W0:Y:S02]  /*0020*/  LDCU UR4, c[0x0][0x390] ;  /* 0x00007200ff0477ac */ /* 0x000e240008000800 */
[----:B0-----:R-:W-:-:S13]  /*0030*/  ISETP.GE.AND P0, PT, R7, UR4, PT ;  /* 0x0000000407007c0c */ /* 0x001fda000bf06270 */
[----:B------:R-:W-:Y:S05]  /*0040*/  @P0 EXIT ;  /* 0x000000000000094d */ /* 0x000fea0003800000 */
[----:B------:R-:W0:Y:S01]  /*0050*/  S2R R0, SR_TID.X ;  /* 0x0000000000007919 */ /* 0x000e220000002100 */
[----:B------:R-:W0:Y:S01]  /*0060*/  LDC.64 R4, c[0x0][0x388] ;  /* 0x0000e200ff047b82 */ /* 0x000e220000000a00 */
[----:B------:R-:W1:Y:S07]  /*0070*/  LDCU.64 UR4, c[0x0][0x358] ;  /* 0x00006b00ff0477ac */ /* 0x000e6e0008000a00 */
[----:B------:R-:W2:Y:S01]  /*0080*/  LDC.64 R2, c[0x0][0x380] ;  /* 0x0000e000ff027b82 */ /* 0x000ea20000000a00 */
[----:B0-----:R-:W-:Y:S01]  /*0090*/  IMAD.WIDE.U32 R4, R0, 0x4, R4 ;  /* 0x0000000400047825 */ /* 0x001fe200078e0004 */
[----:B------:R-:W-:-:S05]  /*00a0*/  LEA R7, R7, R0, 0x6 ;  /* 0x0000000007077211 */ /* 0x000fca00078e30ff */
[----:B-1----:R-:W3:Y:S01]  /*00b0*/  LDG.E R4, desc[UR4][R4.64] ;  /* 0x0000000404047981 */ /* 0x002ee2000c1e1900 */
[----:B--2---:R-:W-:-:S05]  /*00c0*/  IMAD.WIDE.U32 R2, R7, 0x4, R2 ;  /* 0x0000000407027825 */ /* 0x004fca00078e0002 */
[----:B------:R-:W2:Y:S01]  /*00d0*/  LDG.E R0, desc[UR4][R2.64] ;  /* 0x0000000402007981 */ /* 0x000ea2000c1e1900 */
[----:B---3--:R-:W-:-:S05]  /*00e0*/  I2FP.F32.S32 R7, R4 ;  /* 0x0000000400077245 */ /* 0x008fca0000201400 */
[----:B--2---:R-:W-:-:S05]  /*00f0*/  FMUL R7, R0, R7 ;  /* 0x0000000700077220 */ /* 0x004fca0000400000 */
[----:B------:R-:W-:Y:S01]  /*0100*/  STG.E desc[UR4][R2.64], R7 ;  /* 0x0000000702007986 */ /* 0x000fe2000c101904 */
[----:B------:R-:W-:Y:S05]  /*0110*/  EXIT ;  /* 0x000000000000794d */ /* 0x000fea0003800000 */
.L_x_85:
        /* <DEDUP_REMOVED lines=14> */
.L_x_128:


//--------------------- .text._Z19inverseZigzagKernelPKiPfi --------------------------
	.section	.text._Z19inverseZigzagKernelPKiPfi,"ax",@progbits
	.align	128
        .global         _Z19inverseZigzagKernelPKiPfi
        .type           _Z19inverseZigzagKernelPKiPfi,@function
        .size           _Z19inverseZigzagKernelPKiPfi,(.L_x_129 - _Z19inverseZigzagKernelPKiPfi)
        .other          _Z19inverseZigzagKernelPKiPfi,@"STO_CUDA_ENTRY STV_DEFAULT"
_Z19inverseZigzagKernelPKiPfi:
.text._Z19inverseZigzagKernelPKiPfi:
[----:B------:R-:W0:Y:S01]  /*0000*/  LDC R1, c[0x0][0x37c] ;  /* 0x0000df00ff017b82 */ /* 0x000e220000000800 */
[----:B------:R-:W1:Y:S01]  /*0010*/  S2R R0, SR_CTAID.X ;  /* 0x0000000000007919 */ /* 0x000e620000002500 */
[----:B------:R-:W-:Y:S01]  /*0020*/  HFMA2 R10, -RZ, RZ, 0, 4.76837158203125e-07 ;  /* 0x00000008ff0a7431 */ /* 0x000fe200000001ff */
[----:B------:R-:W1:Y:S01]  /*0030*/  LDCU UR4, c[0x0][0x390] ;  /* 0x00007200ff0477ac */ /* 0x000e620008000800 */
[----:B0-----:R-:W-:Y:S01]  /*0040*/  VIADD R1, R1, 0xffffff00 ;  /* 0xffffff0001017836 */ /* 0x001fe20000000000 */
[----:B------:R-:W-:Y:S01]  /*0050*/  MOV R8, RZ ;  /* 0x000000ff00087202 */ /* 0x000fe20000000f00 */
[----:B------:R-:W-:Y:S02]  /*0060*/  IMAD.MOV.U32 R9, RZ, RZ, 0x1 ;  /* 0x00000001ff097424 */ /* 0x000fe400078e00ff */
[----:B------:R-:W-:Y:S02]  /*0070*/  HFMA2 R5, -RZ, RZ, 0, 1.1920928955078125e-07 ;  /* 0x00000002ff057431 */ /* 0x000fe400000001ff */
[----:B------:R-:W-:-:S02]  /*0080*/  IMAD.MOV.U32 R11, RZ, RZ, 0x10 ;  /* 0x00000010ff0b7424 */ /* 0x000fc400078e00ff */
[----:B------:R-:W-:Y:S02]  /*0090*/  HFMA2 R13, -RZ, RZ, 0, 6.55651092529296875e-07 ;  /* 0x0000000bff0d7431 */ /* 0x000fe400000001ff */
[----:B------:R-:W-:Y:S02]  /*00a0*/  IMAD.MOV.U32 R4, RZ, RZ, 0x9 ;  /* 0x00000009ff047424 */ /* 0x000fe400078e00ff */
[----:B------:R-:W-:Y:S02]  /*00b0*/  HFMA2 R17, -RZ, RZ, 0, 1.132488250732421875e-06 ;  /* 0x00000013ff117431 */ /* 0x000fe400000001ff */
[----:B------:R-:W-:Y:S01]  /*00c0*/  IMAD.MOV.U32 R6, RZ, RZ, 0x3 ;  /* 0x00000003ff067424 */ /* 0x000fe200078e00ff */
[----:B------:R0:W-:Y:S01]  /*00d0*/  STL.128 [R1], R8 ;  /* 0x0000000801007387 */ /* 0x0001e20000100c00 */
[----:B------:R-:W-:Y:S01]  /*00e0*/  HFMA2 R21, -RZ, RZ, 0, 2.86102294921875e-06 ;  /* 0x00000030ff157431 */ /* 0x000fe200000001ff */
[----:B------:R-:W-:Y:S01]  /*00f0*/  MOV R7, 0xa ;  /* 0x0000000a00077802 */ /* 0x000fe20000000f00 */
[----:B------:R-:W-:Y:S01]  /*0100*/  IMAD.MOV.U32 R12, RZ, RZ, 0x12 ;  /* 0x00000012ff0c7424 */ /* 0x000fe200078e00ff */
[----:B------:R-:W-:Y:S01]  /*0110*/  MOV R15, 0x5 ;  /* 0x00000005000f7802 */ /* 0x000fe20000000f00 */
[----:B------:R-:W-:Y:S01]  /*0120*/  IMAD.MOV.U32 R14, RZ, RZ, 0x4 ;  /* 0x00000004ff0e7424 */ /* 0x000fe200078e00ff */
[----:B------:R-:W-:Y:S01]  /*0130*/  MOV R19, 0x21 ;  /* 0x0000002100137802 */ /* 0x000fe20000000f00 */
[----:B------:R-:W-:Y:S01]  /*0140*/  IMAD.MOV.U32 R16, RZ, RZ, 0xc ;  /* 0x0000000cff107424 */ /* 0x000fe200078e00ff */
[----:B------:R-:W-:Y:S01]  /*0150*/  MOV R23, 0x22 ;  /* 0x0000002200177802 */ /* 0x000fe20000000f00 */
[----:B------:R-:W-:Y:S01]  /*0160*/  IMAD.MOV.U32 R18, RZ, RZ, 0x1a ;  /* 0x0000001aff127424 */ /* 0x000fe200078e00ff */
[----:B------:R2:W-:Y:S01]  /*0170*/  STL.128 [R1+0x10], R4 ;  /* 0x0000100401007387 */ /* 0x0005e20000100c00 */
[----:B------:R-:W-:-:S02]  /*0180*/  IMAD.MOV.U32 R20, RZ, RZ, 0x28 ;  /* 0x00000028ff147424 */ /* 0x000fc400078e00ff */
[----:B------:R-:W-:Y:S01]  /*0190*/  IMAD.MOV.U32 R22, RZ, RZ, 0x29 ;  /* 0x00000029ff167424 */ /* 0x000fe200078e00ff */
[----:B------:R3:W-:Y:S01]  /*01a0*/  STL.128 [R1+0x30], R12 ;  /* 0x0000300c01007387 */ /* 0x0007e20000100c00 */
[----:B0-----:R-:W-:Y:S02]  /*01b0*/  HFMA2 R9, -RZ, RZ, 0, 1.430511474609375e-06 ;  /* 0x00000018ff097431 */ /* 0x001fe400000001ff */
[----:B------:R-:W-:Y:S01]  /*01c0*/  IMAD.MOV.U32 R8, RZ, RZ, 0x11 ;  /* 0x00000011ff087424 */ /* 0x000fe200078e00ff */
[----:B------:R-:W-:Y:S01]  /*01d0*/  MOV R11, 0x19 ;  /* 0x00000019000b7802 */ /* 0x000fe20000000f00 */
[----:B------:R-:W-:Y:S01]  /*01e0*/  IMAD.MOV.U32 R10, RZ, RZ, 0x20 ;  /* 0x00000020ff0a7424 */ /* 0x000fe200078e00ff */
[----:B------:R0:W-:Y:S01]  /*01f0*/  STL.128 [R1+0x40], R16 ;  /* 0x0000401001007387 */ /* 0x0001e20000100c00 */
[----:B-1----:R-:W-:-:S03]  /*0200*/  ISETP.GE.AND P0, PT, R0, UR4, PT ;  /* 0x0000000400007c0c */ /* 0x002fc6000bf06270 */
[----:B------:R1:W-:Y:S01]  /*0210*/  STL.128 [R1+0x20], R8 ;  /* 0x0000200801007387 */ /* 0x0003e20000100c00 */
[----:B--2---:R-:W-:Y:S02]  /*0220*/  HFMA2 R5, -RZ, RZ, 0, 1.1920928955078125e-06 ;  /* 0x00000014ff057431 */ /* 0x004fe400000001ff */
[----:B------:R-:W-:Y:S01]  /*0230*/  IMAD.MOV.U32 R4, RZ, RZ, 0x1b ;  /* 0x0000001bff047424 */ /* 0x000fe200078e00ff */
[----:B------:R2:W-:Y:S01]  /*0240*/  STL.128 [R1+0x50], R20 ;  /* 0x0000501401007387 */ /* 0x0005e20000100c00 */
[----:B------:R-:W-:Y:S02]  /*0250*/  IMAD.MOV.U32 R6, RZ, RZ, 0xd ;  /* 0x0000000dff067424 */ /* 0x000fe400078e00ff */
[----:B---3--:R-:W-:Y:S01]  /*0260*/  HFMA2 R13, -RZ, RZ, 0, 2.50339508056640625e-06 ;  /* 0x0000002aff0d7431 */ /* 0x008fe200000001ff */
[----:B------:R-:W-:Y:S01]  /*0270*/  MOV R7, 0x6 ;  /* 0x0000000600077802 */ /* 0x000fe20000000f00 */
[----:B------:R-:W-:Y:S01]  /*0280*/  IMAD.MOV.U32 R12, RZ, RZ, 0x23 ;  /* 0x00000023ff0c7424 */ /* 0x000fe200078e00ff */
[----:B------:R-:W-:Y:S01]  /*0290*/  MOV R15, 0x38 ;  /* 0x00000038000f7802 */ /* 0x000fe20000000f00 */
[----:B------:R-:W-:-:S02]  /*02a0*/  IMAD.MOV.U32 R14, RZ, RZ, 0x31 ;  /* 0x00000031ff0e7424 */ /* 0x000fc400078e00ff */
[----:B0-----:R-:W-:Y:S02]  /*02b0*/  HFMA2 R17, -RZ, RZ, 0, 2.98023223876953125e-06 ;  /* 0x00000032ff117431 */ /* 0x001fe400000001ff */
[----:B------:R-:W-:Y:S01]  /*02c0*/  IMAD.MOV.U32 R16, RZ, RZ, 0x39 ;  /* 0x00000039ff107424 */ /* 0x000fe200078e00ff */
[----:B------:R-:W-:Y:S01]  /*02d0*/  MOV R19, 0x24 ;  /* 0x0000002400137802 */ /* 0x000fe20000000f00 */
[----:B------:R-:W-:Y:S02]  /*02e0*/  IMAD.MOV.U32 R18, RZ, RZ, 0x2b ;  /* 0x0000002bff127424 */ /* 0x000fe400078e00ff */
[----:B-1----:R-:W-:Y:S02]  /*02f0*/  HFMA2 R9, -RZ, RZ, 0, 8.3446502685546875e-07 ;  /* 0x0000000eff097431 */ /* 0x002fe400000001ff */
[----:B------:R-:W-:Y:S01]  /*0300*/  IMAD.MOV.U32 R8, RZ, RZ, 0x7 ;  /* 0x00000007ff087424 */ /* 0x000fe200078e00ff */
[----:B------:R-:W-:Y:S01]  /*0310*/  MOV R11, 0x1c ;  /* 0x0000001c000b7802 */ /* 0x000fe20000000f00 */
[----:B------:R-:W-:-:S02]  /*0320*/  IMAD.MOV.U32 R10, RZ, RZ, 0x15 ;  /* 0x00000015ff0a7424 */ /* 0x000fc400078e00ff */
[----:B--2---:R-:W-:Y:S02]  /*0330*/  HFMA2 R21, -RZ, RZ, 0, 1.31130218505859375e-06 ;  /* 0x00000016ff157431 */ /* 0x004fe400000001ff */
[----:B------:R-:W-:Y:S01]  /*0340*/  IMAD.MOV.U32 R20, RZ, RZ, 0x1d ;  /* 0x0000001dff147424 */ /* 0x000fe200078e00ff */
[----:B------:R-:W-:Y:S01]  /*0350*/  MOV R23, 0x17 ;  /* 0x0000001700177802 */ /* 0x000fe20000000f00 */
[----:B------:R-:W-:Y:S01]  /*0360*/  IMAD.MOV.U32 R22, RZ, RZ, 0xf ;  /* 0x0000000fff167424 */ /* 0x000fe200078e00ff */
[----:B------:R0:W-:Y:S04]  /*0370*/  STL.128 [R1+0x60], R4 ;  /* 0x0000600401007387 */ /* 0x0001e80000100c00 */
[----:B------:R1:W-:Y:S04]  /*0380*/  STL.128 [R1+0x70], R8 ;  /* 0x0000700801007387 */ /* 0x0003e80000100c00 */
[----:B------:R2:W-:Y:S04]  /*0390*/  STL.128 [R1+0x80], R12 ;  /* 0x0000800c01007387 */ /* 0x0005e80000100c00 */
[----:B------:R3:W-:Y:S04]  /*03a0*/  STL.128 [R1+0x90], R16 ;  /* 0x0000901001007387 */ /* 0x0007e80000100c00 */
[----:B------:R4:W-:Y:S01]  /*03b0*/  STL.128 [R1+0xa0], R20 ;  /* 0x0000a01401007387 */ /* 0x0009e20000100c00 */
[----:B0-----:R-:W-:-:S02]  /*03c0*/  HFMA2 R5, -RZ, RZ, 0, 2.205371856689453125e-06 ;  /* 0x00000025ff057431 */ /* 0x001fc400000001ff */
[----:B------:R-:W-:Y:S01]  /*03d0*/  IMAD.MOV.U32 R4, RZ, RZ, 0x1e ;  /* 0x0000001eff047424 */ /* 0x000fe200078e00ff */
[----:B------:R-:W-:Y:S01]  /*03e0*/  MOV R7, 0x33 ;  /* 0x0000003300077802 */ /* 0x000fe20000000f00 */
[----:B-1----:R-:W-:Y:S02]  /*03f0*/  HFMA2 R9, -RZ, RZ, 0, 3.516674041748046875e-06 ;  /* 0x0000003bff097431 */ /* 0x002fe400000001ff */
[----:B------:R-:W-:Y:S01]  /*0400*/  IMAD.MOV.U32 R6, RZ, RZ, 0x2c ;  /* 0x0000002cff067424 */ /* 0x000fe200078e00ff */
[----:B------:R-:W-:Y:S01]  /*0410*/  MOV R11, 0x2d ;  /* 0x0000002d000b7802 */ /* 0x000fe20000000f00 */
[----:B------:R-:W-:Y:S02]  /*0420*/  IMAD.MOV.U32 R8, RZ, RZ, 0x3a ;  /* 0x0000003aff087424 */ /* 0x000fe400078e00ff */
[----:B--2---:R-:W-:Y:S02]  /*0430*/  HFMA2 R13, -RZ, RZ, 0, 1.847743988037109375e-06 ;  /* 0x0000001fff0d7431 */ /* 0x004fe400000001ff */
[----:B------:R-:W-:Y:S01]  /*0440*/  IMAD.MOV.U32 R10, RZ, RZ, 0x34 ;  /* 0x00000034ff0a7424 */ /* 0x000fe200078e00ff */
[----:B------:R-:W-:Y:S01]  /*0450*/  MOV R15, 0x2e ;  /* 0x0000002e000f7802 */ /* 0x000fe20000000f00 */
[----:B------:R-:W-:-:S02]  /*0460*/  IMAD.MOV.U32 R12, RZ, RZ, 0x26 ;  /* 0x00000026ff0c7424 */ /* 0x000fc400078e00ff */
[----:B---3--:R-:W-:Y:S02]  /*0470*/  HFMA2 R17, -RZ, RZ, 0, 3.5762786865234375e-06 ;  /* 0x0000003cff117431 */ /* 0x008fe400000001ff */
[----:B------:R-:W-:Y:S01]  /*0480*/  IMAD.MOV.U32 R14, RZ, RZ, 0x27 ;  /* 0x00000027ff0e7424 */ /* 0x000fe200078e00ff */
[----:B------:R-:W-:Y:S01]  /*0490*/  MOV R19, 0x36 ;  /* 0x0000003600137802 */ /* 0x000fe20000000f00 */
[----:B------:R-:W-:Y:S02]  /*04a0*/  IMAD.MOV.U32 R16, RZ, RZ, 0x35 ;  /* 0x00000035ff107424 */ /* 0x000fe400078e00ff */
[----:B----4-:R-:W-:Y:S02]  /*04b0*/  HFMA2 R21, -RZ, RZ, 0, 3.278255462646484375e-06 ;  /* 0x00000037ff157431 */ /* 0x010fe400000001ff */
[----:B------:R-:W-:Y:S01]  /*04c0*/  IMAD.MOV.U32 R18, RZ, RZ, 0x3d ;  /* 0x0000003dff127424 */ /* 0x000fe200078e00ff */
[----:B------:R-:W-:Y:S01]  /*04d0*/  MOV R23, 0x3f ;  /* 0x0000003f00177802 */ /* 0x000fe20000000f00 */
[----:B------:R-:W-:Y:S01]  /*04e0*/  IMAD.MOV.U32 R20, RZ, RZ, 0x2f ;  /* 0x0000002fff147424 */ /* 0x000fe200078e00ff */
[----:B------:R0:W-:Y:S01]  /*04f0*/  STL.128 [R1+0xb0], R4 ;  /* 0x0000b00401007387 */ /* 0x0001e20000100c00 */
[----:B------:R-:W-:-:S03]  /*0500*/  IMAD.MOV.U32 R22, RZ, RZ, 0x3e ;  /* 0x0000003eff167424 */ /* 0x000fc600078e00ff */
[----:B------:R0:W-:Y:S04]  /*0510*/  STL.128 [R1+0xc0], R8 ;  /* 0x0000c00801007387 */ /* 0x0001e80000100c00 */
[----:B------:R0:W-:Y:S04]  /*0520*/  STL.128 [R1+0xd0], R12 ;  /* 0x0000d00c01007387 */ /* 0x0001e80000100c00 */
[----:B------:R0:W-:Y:S04]  /*0530*/  STL.128 [R1+0xe0], R16 ;  /* 0x0000e01001007387 */ /* 0x0001e80000100c00 */
[----:B------:R0:W-:Y:S01]  /*0540*/  STL.128 [R1+0xf0], R20 ;  /* 0x0000f01401007387 */ /* 0x0001e20000100c00 */
[----:B------:R-:W-:Y:S05]  /*0550*/  @P0 EXIT ;  /* 0x000000000000094d */ /* 0x000fea0003800000 */
[----:B0-----:R-:W0:Y:S01]  /*0560*/  S2R R4, SR_TID.X ;  /* 0x0000000000047919 */ /* 0x001e220000002100 */
[----:B------:R-:W1:Y:S01]  /*0570*/  LDC.64 R2, c[0x0][0x380] ;  /* 0x0000e000ff027b82 */ /* 0x000e620000000a00 */
[----:B------:R-:W2:Y:S01]  /*0580*/  LDCU.64 UR4, c[0x0][0x358] ;  /* 0x00006b00ff0477ac */ /* 0x000ea20008000a00 */
[----:B0-----:R-:W-:Y:S01]  /*0590*/  IMAD R5, R4, 0x4, R1 ;  /* 0x0000000404057824 */ /* 0x001fe200078e0201 */
[----:B------:R-:W-:-:S05]  /*05a0*/  LEA R4, R0, R4, 0x6 ;  /* 0x0000000400047211 */ /* 0x000fca00078e30ff */
[----:B------:R-:W3:Y:S01]  /*05b0*/  LDL R5, [R5] ;  /* 0x0000000005057983 */ /* 0x000ee20000100800 */
[----:B-1----:R-:W-:-:S05]  /*05c0*/  IMAD.WIDE.U32 R2, R4, 0x4, R2 ;  /* 0x0000000404027825 */ /* 0x002fca00078e0002 */
[----:B--2---:R0:W2:Y:S02]  /*05d0*/  LDG.E R4, desc[UR4][R2.64] ;  /* 0x0000000402047981 */ /* 0x0040a4000c1e1900 */
[----:B0-----:R-:W0:Y:S01]  /*05e0*/  LDC.64 R2, c[0x0][0x388] ;  /* 0x0000e200ff027b82 */ /* 0x001e220000000a00 */
[----:B---3--:R-:W-:-:S05]  /*05f0*/  LEA R5, R0, R5, 0x6 ;  /* 0x0000000500057211 */ /* 0x008fca00078e30ff */
[----:B0-----:R-:W-:Y:S01]  /*0600*/  IMAD.WIDE R2, R5, 0x4, R2 ;  /* 0x0000000405027825 */ /* 0x001fe200078e0202 */
[----:B--2---:R-:W-:-:S05]  /*0610*/  I2FP.F32.S32 R4, R4 ;  /* 0x0000000400047245 */ /* 0x004fca0000201400 */
[----:B------:R-:W-:Y:S01]  /*0620*/  STG.E desc[UR4][R2.64], R4 ;  /* 0x0000000402007986 */ /* 0x000fe2000c101904 */
[----:B------:R-:W-:Y:S05]  /*0630*/  EXIT ;  /* 0x000000000000794d */ /* 0x000fea0003800000 */
.L_x_86:
        /* <DEDUP_REMOVED lines=12> */
.L_x_129:


//--------------------- .text._Z21runLengthDecodeKernelPKiS0_Pii --------------------------
	.section	.text._Z21runLengthDecodeKernelPKiS0_Pii,"ax",@progbits
	.align	128
        .global         _Z21runLengthDecodeKernelPKiS0_Pii
        .type           _Z21runLengthDecodeKernelPKiS0_Pii,@function
        .size           _Z21runLengthDecodeKernelPKiS0_Pii,(.L_x_130 - _Z21runLengthDecodeKernelPKiS0_Pii)
        .other          _Z21runLengthDecodeKernelPKiS0_Pii,@"STO_CUDA_ENTRY STV_DEFAULT"
_Z21runLengthDecodeKernelPKiS0_Pii:
.text._Z21runLengthDecodeKernelPKiS0_Pii:
[----:B------:R-:W-:Y:S01]  /*0000*/  LDC R1, c[0x0][0x37c] ;  /* 0x0000df00ff017b82 */ /* 0x000fe20000000800 */
[----:B------:R-:W0:Y:S01]  /*0010*/  S2R R0, SR_CTAID.X ;  /* 0x0000000000007919 */ /* 0x000e220000002500 */
[----:B------:R-:W0:Y:S02]  /*0020*/  LDCU UR4, c[0x0][0x398] ;  /* 0x00007300ff0477ac */ /* 0x000e240008000800 */
[----:B0-----:R-:W-:-:S13]  /*0030*/  ISETP.GE.AND P0, PT, R0, UR4, PT ;  /* 0x0000000400007c0c */ /* 0x001fda000bf06270 */
[----:B------:R-:W-:Y:S05]  /*0040*/  @P0 EXIT ;  /* 0x000000000000094d */ /* 0x000fea0003800000 */
[----:B------:R-:W0:Y:S01]  /*0050*/  LDC.64 R2, c[0x0][0x388] ;  /* 0x0000e200ff027b82 */ /* 0x000e220000000a00 */
[----:B------:R-:W1:Y:S01]  /*0060*/  LDCU.64 UR6, c[0x0][0x358] ;  /* 0x00006b00ff0677ac */ /* 0x000e620008000a00 */
[----:B0-----:R-:W-:-:S05]  /*0070*/  IMAD.WIDE.U32 R2, R0, 0x4, R2 ;  /* 0x0000000400027825 */ /* 0x001fca00078e0002 */
[----:B-1----:R-:W2:Y:S01]  /*0080*/  LDG.E R6, desc[UR6][R2.64] ;  /* 0x0000000602067981 */ /* 0x002ea2000c1e1900 */
[----:B------:R-:W-:Y:S01]  /*0090*/  IMAD.SHL.U32 R7, R0, 0x40, RZ ;  /* 0x0000004000077824 */ /* 0x000fe200078e00ff */
[----:B------:R-:W0:Y:S02]  /*00a0*/  S2R R9, SR_TID.X ;  /* 0x0000000000097919 */ /* 0x000e240000002100 */
[----:B0-----:R-:W-:-:S13]  /*00b0*/  ISETP.GT.U32.AND P1, PT, R9, 0x3f, PT ;  /* 0x0000003f0900780c */ /* 0x001fda0003f24070 */
[----:B------:R-:W0:Y:S02]  /*00c0*/  @!P1 LDC.64 R4, c[0x0][0x390] ;  /* 0x0000e400ff049b82 */ /* 0x000e240000000a00 */
[----:B0-----:R-:W-:-:S04]  /*00d0*/  @!P1 IMAD.WIDE.U32 R4, R7, 0x4, R4 ;  /* 0x0000000407049825 */ /* 0x001fc800078e0004 */
[----:B------:R-:W-:-:S05]  /*00e0*/  @!P1 IMAD.WIDE.U32 R4, R9, 0x4, R4 ;  /* 0x0000000409049825 */ /* 0x000fca00078e0004 */
[----:B------:R0:W-:Y:S01]  /*00f0*/  @!P1 STG.E desc[UR6][R4.64], RZ ;  /* 0x000000ff04009986 */ /* 0x0001e2000c101906 */
[----:B------:R-:W-:Y:S01]  /*0100*/  BAR.SYNC.DEFER_BLOCKING 0x0 ;  /* 0x0000000000007b1d */ /* 0x000fe20000010000 */
[----:B--2---:R-:W-:-:S04]  /*0110*/  ISETP.GE.AND P0, PT, R6, 0x1, PT ;  /* 0x000000010600780c */ /* 0x004fc80003f06270 */
[----:B------:R-:W-:-:S13]  /*0120*/  ISETP.NE.OR P0, PT, R9, RZ, !P0 ;  /* 0x000000ff0900720c */ /* 0x000fda0004705670 */
[----:B0-----:R-:W-:Y:S05]  /*0130*/  @P0 EXIT ;  /* 0x000000000000094d */ /* 0x001fea0003800000 */
[----:B------:R-:W0:Y:S01]  /*0140*/  LDC.64 R2, c[0x0][0x390] ;  /* 0x0000e400ff027b82 */ /* 0x000e220000000a00 */
[----:B------:R-:W-:Y:S01]  /*0150*/  CS2R R8, SRZ ;  /* 0x0000000000087805 */ /* 0x000fe2000001ff00 */
[----:B0-----:R-:W-:-:S07]  /*0160*/  IMAD.WIDE.U32 R4, R7, 0x4, R2 ;  /* 0x0000000407047825 */ /* 0x001fce00078e0002 */
.L_x_89:
[----:B------:R-:W0:Y:S01]  /*0170*/  LDC.64 R2, c[0x0][0x380] ;  /* 0x0000e000ff027b82 */ /* 0x000e220000000a00 */
[----:B------:R-:W-:-:S04]  /*0180*/  IMAD R7, R0, 0x80, R9 ;  /* 0x0000008000077824 */ /* 0x000fc800078e0209 */
[----:B0-----:R-:W-:-:S05]  /*0190*/  IMAD.WIDE.U32 R2, R7, 0x4, R2 ;  /* 0x0000000407027825 */ /* 0x001fca00078e0002 */
[----:B------:R-:W2:Y:S01]  /*01a0*/  LDG.E R10, desc[UR6][R2.64+0x4] ;  /* 0x00000406020a7981 */ /* 0x000ea2000c1e1900 */
[----:B------:R-:W-:Y:S01]  /*01b0*/  ISETP.GT.AND P0, PT, R8, 0x3f, PT ;  /* 0x0000003f0800780c */ /* 0x000fe20003f04270 */
[----:B------:R-:W-:-:S05]  /*01c0*/  VIADD R9, R9, 0x2 ;  /* 0x0000000209097836 */ /* 0x000fca0000000000 */
[----:B------:R-:W-:Y:S02]  /*01d0*/  ISETP.GE.AND P1, PT, R9, R6, PT ;  /* 0x000000060900720c */ /* 0x000fe40003f26270 */
[----:B--2---:R-:W-:-:S13]  /*01e0*/  ISETP.LT.OR P0, PT, R10, 0x1, P0 ;  /* 0x000000010a00780c */ /* 0x004fda0000701670 */
[----:B------:R-:W-:Y:S05]  /*01f0*/  @P0 BRA `(.L_x_87) ;  /* 0x0000000000240947 */ /* 0x000fea0003800000 */
[----:B------:R0:W5:Y:S01]  /*0200*/  LDG.E R7, desc[UR6][R2.64] ;  /* 0x0000000602077981 */ /* 0x000162000c1e1900 */
[----:B------:R-:W-:-:S05]  /*0210*/  UMOV UR4, URZ ;  /* 0x000000ff00047c82 */ /* 0x000fca0008000000 */
.L_x_88:
[C---:B0-----:R-:W-:Y:S01]  /*0220*/  IMAD.WIDE R2, R8.reuse, 0x4, R4 ;  /* 0x0000000408027825 */ /* 0x041fe200078e0204 */
[----:B------:R-:W-:Y:S01]  /*0230*/  UIADD3 UR4, UPT, UPT, UR4, 0x1, URZ ;  /* 0x0000000104047890 */ /* 0x000fe2000fffe0ff */
[C---:B------:R-:W-:Y:S02]  /*0240*/  ISETP.LT.AND P2, PT, R8.reuse, 0x3f, PT ;  /* 0x0000003f0800780c */ /* 0x040fe40003f41270 */
[----:B------:R-:W-:Y:S01]  /*0250*/  VIADD R8, R8, 0x1 ;  /* 0x0000000108087836 */ /* 0x000fe20000000000 */
[----:B-----5:R1:W-:Y:S02]  /*0260*/  STG.E desc[UR6][R2.64], R7 ;  /* 0x0000000702007986 */ /* 0x0203e4000c101906 */
[----:B------:R-:W-:-:S13]  /*0270*/  ISETP.LE.AND P0, PT, R10, UR4, PT ;  /* 0x000000040a007c0c */ /* 0x000fda000bf03270 */
[----:B-1----:R-:W-:Y:S05]  /*0280*/  @!P0 BRA P2, `(.L_x_88) ;  /* 0xfffffffc00e48947 */ /* 0x002fea000103ffff */
.L_x_87:
[----:B------:R-:W-:Y:S05]  /*0290*/  @!P1 BRA `(.L_x_89) ;  /* 0xfffffffc00b49947 */ /* 0x000fea000383ffff */
[----:B------:R-:W-:Y:S05]  /*02a0*/  EXIT ;  /* 0x000000000000794d */ /* 0x000fea0003800000 */
.L_x_90:
        /* <DEDUP_REMOVED lines=13> */
.L_x_130:


//--------------------- .text._Z21runLengthEncodeKernelPKiPiS1_i --------------------------
	.section	.text._Z21runLengthEncodeKernelPKiPiS1_i,"ax",@progbits
	.align	128
        .global         _Z21runLengthEncodeKernelPKiPiS1_i
        .type           _Z21runLengthEncodeKernelPKiPiS1_i,@function
        .size           _Z21runLengthEncodeKernelPKiPiS1_i,(.L_x_131 - _Z21runLengthEncodeKernelPKiPiS1_i)
        .other          _Z21runLengthEncodeKernelPKiPiS1_i,@"STO_CUDA_ENTRY STV_DEFAULT"
_Z21runLengthEncodeKernelPKiPiS1_i:
.text._Z21runLengthEncodeKernelPKiPiS1_i:
        /* <DEDUP_REMOVED lines=8> */
[----:B0-----:R-:W-:-:S04]  /*0080*/  IMAD R5, R0, 0x40, R7 ;  /* 0x0000004000057824 */ /* 0x001fc800078e0207 */
[----:B-1----:R-:W-:-:S06]  /*0090*/  IMAD.WIDE.U32 R2, R5, 0x4, R2 ;  /* 0x0000000405027825 */ /* 0x002fcc00078e0002 */
[----:B--2---:R-:W2:Y:S01]  /*00a0*/  LDG.E R2, desc[UR6][R2.64] ;  /* 0x0000000602027981 */ /* 0x004ea2000c1e1900 */
[----:B------:R-:W0:Y:S01]  /*00b0*/  S2UR UR5, SR_CgaCtaId ;  /* 0x00000000000579c3 */ /* 0x000e220000008800 */
[----:B------:R-:W-:Y:S01]  /*00c0*/  UMOV UR4, 0x400 ;  /* 0x0000040000047882 */ /* 0x000fe20000000000 */
[----:B------:R-:W-:Y:S01]  /*00d0*/  ISETP.NE.AND P0, PT, R7, RZ, PT ;  /* 0x000000ff0700720c */ /* 0x000fe20003f05270 */
[----:B0-----:R-:W-:-:S06]  /*00e0*/  ULEA UR4, UR5, UR4, 0x18 ;  /* 0x0000000405047291 */ /* 0x001fcc000f8ec0ff */
[----:B------:R-:W-:-:S05]  /*00f0*/  LEA R5, R7, UR4, 0x2 ;  /* 0x0000000407057c11 */ /* 0x000fca000f8e10ff */
[----:B--2---:R0:W-:Y:S01]  /*0100*/  STS [R5], R2 ;  /* 0x0000000205007388 */ /* 0x0041e20000000800 */
[----:B------:R-:W-:Y:S06]  /*0110*/  BAR.SYNC.DEFER_BLOCKING 0x0 ;  /* 0x0000000000007b1d */ /* 0x000fec0000010000 */
[----:B------:R-:W-:Y:S05]  /*0120*/  @P0 EXIT ;  /* 0x000000000000094d */ /* 0x000fea0003800000 */
[----:B------:R-:W1:Y:S01]  /*0130*/  LDS R15, [UR4] ;  /* 0x00000004ff0f7984 */ /* 0x000e620008000800 */
[----:B0-----:R-:W0:Y:S01]  /*0140*/  LDC.64 R2, c[0x0][0x388] ;  /* 0x0000e200ff027b82 */ /* 0x001e220000000a00 */
[----:B------:R-:W-:Y:S02]  /*0150*/  IMAD.SHL.U32 R5, R0, 0x80, RZ ;  /* 0x0000008000057824 */ /* 0x000fe400078e00ff */
[----:B------:R-:W-:Y:S02]  /*0160*/  HFMA2 R7, -RZ, RZ, 0, 5.9604644775390625e-08 ;  /* 0x00000001ff077431 */ /* 0x000fe400000001ff */
[----:B------:R-:W-:Y:S01]  /*0170*/  IMAD.MOV.U32 R12, RZ, RZ, 0x8 ;  /* 0x00000008ff0c7424 */ /* 0x000fe200078e00ff */
[----:B------:R-:W-:Y:S01]  /*0180*/  MOV R13, RZ ;  /* 0x000000ff000d7202 */ /* 0x000fe20000000f00 */
[----:B------:R-:W-:Y:S02]  /*0190*/  IMAD.MOV.U32 R17, RZ, RZ, RZ ;  /* 0x000000ffff117224 */ /* 0x000fe400078e00ff */
[----:B01----:R-:W-:-:S07]  /*01a0*/  IMAD.WIDE.U32 R2, R5, 0x4, R2 ;  /* 0x0000000405027825 */ /* 0x003fce00078e0002 */
.L_x_92:
[----:B0-----:R-:W0:Y:S01]  /*01b0*/  LDS R8, [R13+UR4+0x4] ;  /* 0x000004040d087984 */ /* 0x001e220008000800 */
[----:B------:R-:W-:-:S03]  /*01c0*/  VIADD R14, R13, UR4 ;  /* 0x000000040d0e7c36 */ /* 0x000fc60008000000 */
[----:B------:R-:W1:Y:S04]  /*01d0*/  LDS R21, [R12+UR4] ;  /* 0x000000040c157984 */ /* 0x000e680008000800 */
[----:B------:R-:W2:Y:S01]  /*01e0*/  LDS R6, [R13+UR4+0xc] ;  /* 0x00000c040d067984 */ /* 0x000ea20008000800 */
[----:B0-----:R-:W-:-:S13]  /*01f0*/  ISETP.NE.AND P1, PT, R8, R15, PT ;  /* 0x0000000f0800720c */ /* 0x001fda0003f25270 */
[C---:B------:R-:W-:Y:S01]  /*0200*/  @P1 IMAD.WIDE R4, R17.reuse, 0x4, R2 ;  /* 0x0000000411041825 */ /* 0x040fe200078e0202 */
[----:B------:R-:W-:-:S03]  /*0210*/  @P1 IADD3 R17, PT, PT, R17, 0x2, RZ ;  /* 0x0000000211111810 */ /* 0x000fc60007ffe0ff */
[----:B------:R-:W-:Y:S01]  /*0220*/  @!P1 VIADD R19, R7, 0x1 ;  /* 0x0000000107139836 */ /* 0x000fe20000000000 */
[----:B------:R0:W-:Y:S01]  /*0230*/  @P1 STG.E desc[UR6][R4.64], R15 ;  /* 0x0000000f04001986 */ /* 0x0001e2000c101906 */
[----:B------:R-:W-:-:S03]  /*0240*/  @P1 IMAD.MOV.U32 R19, RZ, RZ, 0x1 ;  /* 0x00000001ff131424 */ /* 0x000fc600078e00ff */
[----:B------:R3:W-:Y:S01]  /*0250*/  @P1 STG.E desc[UR6][R4.64+0x4], R7 ;  /* 0x0000040704001986 */ /* 0x0007e2000c101906 */
[----:B0-----:R-:W-:Y:S02]  /*0260*/  @P1 MOV R15, R8 ;  /* 0x00000008000f1202 */ /* 0x001fe40000000f00 */
[----:B------:R-:W-:Y:S02]  /*0270*/  ISETP.NE.AND P1, PT, R12, 0xf8, PT ;  /* 0x000000f80c00780c */ /* 0x000fe40003f25270 */
[----:B-1----:R-:W-:-:S13]  /*0280*/  ISETP.NE.AND P2, PT, R21, R15, PT ;  /* 0x0000000f1500720c */ /* 0x002fda0003f45270 */
[----:B------:R-:W-:Y:S01]  /*0290*/  @!P2 IMAD.MOV.U32 R21, RZ, RZ, R15 ;  /* 0x000000ffff15a224 */ /* 0x000fe200078e000f */
[----:B------:R-:W-:Y:S01]  /*02a0*/  @P2 MOV R23, 0x1 ;  /* 0x0000000100172802 */ /* 0x000fe20000000f00 */
[C-C-:B------:R-:W-:Y:S01]  /*02b0*/  @P2 IMAD.WIDE R8, R17.reuse, 0x4, R2.reuse ;  /* 0x0000000411082825 */ /* 0x140fe200078e0202 */
[----:B------:R-:W-:Y:S02]  /*02c0*/  @P2 IADD3 R17, PT, PT, R17, 0x2, RZ ;  /* 0x0000000211112810 */ /* 0x000fe40007ffe0ff */
[----:B--2---:R-:W-:Y:S01]  /*02d0*/  ISETP.NE.AND P0, PT, R6, R21, PT ;  /* 0x000000150600720c */ /* 0x004fe20003f05270 */
[----:B------:R-:W-:Y:S01]  /*02e0*/  @!P2 VIADD R23, R19, 0x1 ;  /* 0x000000011317a836 */ /* 0x000fe20000000000 */
[----:B------:R3:W-:Y:S04]  /*02f0*/  @P2 STG.E desc[UR6][R8.64], R15 ;  /* 0x0000000f08002986 */ /* 0x0007e8000c101906 */
[----:B------:R3:W-:Y:S07]  /*0300*/  @P2 STG.E desc[UR6][R8.64+0x4], R19 ;  /* 0x0000041308002986 */ /* 0x0007ee000c101906 */
[----:B------:R-:W-:Y:S01]  /*0310*/  @P0 IMAD.WIDE R10, R17, 0x4, R2 ;  /* 0x00000004110a0825 */ /* 0x000fe200078e0202 */
[----:B------:R-:W-:-:S02]  /*0320*/  @P0 MOV R25, 0x1 ;  /* 0x0000000100190802 */ /* 0x000fc40000000f00 */
[----:B------:R-:W-:Y:S01]  /*0330*/  @!P0 IADD3 R25, PT, PT, R23, 0x1, RZ ;  /* 0x0000000117198810 */ /* 0x000fe20007ffe0ff */
[----:B------:R-:W-:Y:S01]  /*0340*/  @!P0 IMAD.MOV.U32 R6, RZ, RZ, R21 ;  /* 0x000000ffff068224 */ /* 0x000fe200078e0015 */
[----:B------:R3:W-:Y:S01]  /*0350*/  @P0 STG.E desc[UR6][R10.64], R21 ;  /* 0x000000150a000986 */ /* 0x0007e2000c101906 */
[----:B------:R-:W-:-:S03]  /*0360*/  @P0 IADD3 R17, PT, PT, R17, 0x2, RZ ;  /* 0x0000000211110810 */ /* 0x000fc60007ffe0ff */
[----:B------:R3:W-:Y:S01]  /*0370*/  @P0 STG.E desc[UR6][R10.64+0x4], R23 ;  /* 0x000004170a000986 */ /* 0x0007e2000c101906 */
[----:B------:R-:W-:Y:S05]  /*0380*/  @!P1 BRA `(.L_x_91) ;  /* 0x0000000000309947 */ /* 0x000fea0003800000 */
[----:B---3--:R-:W0:Y:S01]  /*0390*/  LDS R15, [R14+0x10] ;  /* 0x000010000e0f7984 */ /* 0x008e220000000800 */
[----:B------:R-:W-:Y:S01]  /*03a0*/  IADD3 R12, PT, PT, R12, 0x10, RZ ;  /* 0x000000100c0c7810 */ /* 0x000fe20007ffe0ff */
[----:B------:R-:W-:Y:S01]  /*03b0*/  VIADD R13, R13, 0x10 ;  /* 0x000000100d0d7836 */ /* 0x000fe20000000000 */
[----:B0-----:R-:W-:-:S13]  /*03c0*/  ISETP.NE.AND P0, PT, R15, R6, PT ;  /* 0x000000060f00720c */ /* 0x001fda0003f05270 */
[C---:B------:R-:W-:Y:S01]  /*03d0*/  @P0 IMAD.WIDE R4, R17.reuse, 0x4, R2 ;  /* 0x0000000411040825 */ /* 0x040fe200078e0202 */
[----:B------:R-:W-:Y:S02]  /*03e0*/  @!P0 MOV R15, R6 ;  /* 0x00000006000f8202 */ /* 0x000fe40000000f00 */
[----:B------:R-:W-:Y:S01]  /*03f0*/  @P0 IADD3 R17, PT, PT, R17, 0x2, RZ ;  /* 0x0000000211110810 */ /* 0x000fe20007ffe0ff */
[----:B------:R-:W-:Y:S01]  /*0400*/  @P0 IMAD.MOV.U32 R7, RZ, RZ, 0x1 ;  /* 0x00000001ff070424 */ /* 0x000fe200078e00ff */
[----:B------:R0:W-:Y:S01]  /*0410*/  @P0 STG.E desc[UR6][R4.64], R6 ;  /* 0x0000000604000986 */ /* 0x0001e2000c101906 */
[----:B------:R-:W-:-:S03]  /*0420*/  @!P0 VIADD R7, R25, 0x1 ;  /* 0x0000000119078836 */ /* 0x000fc60000000000 */
[----:B------:R0:W-:Y:S01]  /*0430*/  @P0 STG.E desc[UR6][R4.64+0x4], R25 ;  /* 0x0000041904000986 */ /* 0x0001e2000c101906 */
[----:B------:R-:W-:Y:S05]  /*0440*/  BRA `(.L_x_92) ;  /* 0xfffffffc00587947 */ /* 0x000fea000383ffff */
.L_x_91:
[----:B---3--:R-:W0:Y:S01]  /*0450*/  LDC.64 R4, c[0x0][0x390] ;  /* 0x0000e400ff047b82 */ /* 0x008e220000000a00 */
[C---:B------:R-:W-:Y:S01]  /*0460*/  IMAD.WIDE R8, R17.reuse, 0x4, R2 ;  /* 0x0000000411087825 */ /* 0x040fe200078e0202 */
[----:B------:R-:W-:-:S04]  /*0470*/  IADD3 R17, PT, PT, R17, 0x2, RZ ;  /* 0x0000000211117810 */ /* 0x000fc80007ffe0ff */
[----:B------:R-:W-:Y:S04]  /*0480*/  STG.E desc[UR6][R8.64], R6 ;  /* 0x0000000608007986 */ /* 0x000fe8000c101906 */
[----:B------:R-:W-:Y:S01]  /*0490*/  STG.E desc[UR6][R8.64+0x4], R25 ;  /* 0x0000041908007986 */ /* 0x000fe2000c101906 */
[----:B0-----:R-:W-:-:S05]  /*04a0*/  IMAD.WIDE.U32 R2, R0, 0x4, R4 ;  /* 0x0000000400027825 */ /* 0x001fca00078e0004 */
[----:B------:R-:W-:Y:S01]  /*04b0*/  STG.E desc[UR6][R2.64], R17 ;  /* 0x0000001102007986 */ /* 0x000fe2000c101906 */
[----:B------:R-:W-:Y:S05]  /*04c0*/  EXIT ;  /* 0x000000000000794d */ /* 0x000fea0003800000 */
.L_x_93:
        /* <DEDUP_REMOVED lines=11> */
.L_x_131:


//--------------------- .text._Z12zigzagKernelPKfPii --------------------------
	.section	.text._Z12zigzagKernelPKfPii,"ax",@progbits
	.align	128
        .global         _Z12zigzagKernelPKfPii
        .type           _Z12zigzagKernelPKfPii,@function
        .size           _Z12zigzagKernelPKfPii,(.L_x_132 - _Z12zigzagKernelPKfPii)
        .other          _Z12zigzagKernelPKfPii,@"STO_CUDA_ENTRY STV_DEFAULT"
_Z12zigzagKernelPKfPii:
.text._Z12zigzagKernelPKfPii:
[----:B------:R-:W0:Y:S01]  /*0000*/  LDC R1, c[0x0][0x37c] ;  /* 0x0000df00ff017b82 */ /* 0x000e220000000800 */
[----:B------:R-:W1:Y:S01]  /*0010*/  S2R R0, SR_CTAID.X ;  /* 0x0000000000007919 */ /* 0x000e620000002500 */
[----:B------:R-:W-:Y:S01]  /*0020*/  HFMA2 R10, -RZ, RZ, 0, 4.76837158203125e-07 ;  /* 0x00000008ff0a7431 */ /* 0x000fe200000001ff */
[----:B------:R-:W1:Y:S01]  /*0030*/  LDCU UR4, c[0x0][0x390] ;  /* 0x00007200ff0477ac */ /* 0x000e620008000800 */
[----:B0-----:R-:W-:Y:S01]  /*0040*/  IADD3 R1, PT, PT, R1, -0x100, RZ ;  /* 0xffffff0001017810 */ /* 0x001fe20007ffe0ff */
[----:B------:R-:W-:Y:S01]  /*0050*/  IMAD.MOV.U32 R9, RZ, RZ, 0x1 ;  /* 0x00000001ff097424 */ /* 0x000fe200078e00ff */
[----:B------:R-:W-:Y:S01]  /*0060*/  MOV R8, RZ ;  /* 0x000000ff00087202 */ /* 0x000fe20000000f00 */
[----:B------:R-:W-:Y:S02]  /*0070*/  IMAD.MOV.U32 R11, RZ, RZ, 0x10 ;  /* 0x00000010ff0b7424 */ /* 0x000fe400078e00ff */
[----:B------:R-:W-:Y:S02]  /*0080*/  HFMA2 R5, -RZ, RZ, 0, 1.1920928955078125e-07 ;  /* 0x00000002ff057431 */ /* 0x000fe400000001ff */
[----:B------:R-:W-:-:S02]  /*0090*/  IMAD.MOV.U32 R4, RZ, RZ, 0x9 ;  /* 0x00000009ff047424 */ /* 0x000fc400078e00ff */
[----:B------:R-:W-:Y:S02]  /*00a0*/  HFMA2 R13, -RZ, RZ, 0, 6.55651092529296875e-07 ;  /* 0x0000000bff0d7431 */ /* 0x000fe400000001ff */
[----:B------:R-:W-:Y:S01]  /*00b0*/  IMAD.MOV.U32 R6, RZ, RZ, 0x3 ;  /* 0x00000003ff067424 */ /* 0x000fe200078e00ff */
[----:B------:R0:W-:Y:S01]  /*00c0*/  STL.128 [R1], R8 ;  /* 0x0000000801007387 */ /* 0x0001e20000100c00 */
[----:B------:R-:W-:Y:S01]  /*00d0*/  HFMA2 R17, -RZ, RZ, 0, 1.132488250732421875e-06 ;  /* 0x00000013ff117431 */ /* 0x000fe200000001ff */
[----:B------:R-:W-:Y:S01]  /*00e0*/  MOV R7, 0xa ;  /* 0x0000000a00077802 */ /* 0x000fe20000000f00 */
[----:B------:R-:W-:Y:S02]  /*00f0*/  HFMA2 R21, -RZ, RZ, 0, 2.86102294921875e-06 ;  /* 0x00000030ff157431 */ /* 0x000fe400000001ff */
        /* <DEDUP_REMOVED lines=18> */
[----:B--2---:R-:W-:-:S03]  /*0220*/  HFMA2 R5, -RZ, RZ, 0, 1.1920928955078125e-06 ;  /* 0x00000014ff057431 */ /* 0x004fc600000001ff */
[----:B------:R2:W-:Y:S01]  /*0230*/  STL.128 [R1+0x50], R20 ;  /* 0x0000501401007387 */ /* 0x0005e20000100c00 */
[----:B------:R-:W-:Y:S01]  /*0240*/  IMAD.MOV.U32 R4, RZ, RZ, 0x1b ;  /* 0x0000001bff047424 */ /* 0x000fe200078e00ff */
[----:B------:R-:W-:Y:S01]  /*0250*/  MOV R7, 0x6 ;  /* 0x0000000600077802 */ /* 0x000fe20000000f00 */
[----:B---3--:R-:W-:Y:S02]  /*0260*/  HFMA2 R13, -RZ, RZ, 0, 2.50339508056640625e-06 ;  /* 0x0000002aff0d7431 */ /* 0x008fe400000001ff */
[----:B------:R-:W-:Y:S01]  /*0270*/  IMAD.MOV.U32 R6, RZ, RZ, 0xd ;  /* 0x0000000dff067424 */ /* 0x000fe200078e00ff */
[----:B------:R-:W-:Y:S01]  /*0280*/  MOV R15, 0x38 ;  /* 0x00000038000f7802 */ /* 0x000fe20000000f00 */
[----:B------:R-:W-:Y:S02]  /*0290*/  IMAD.MOV.U32 R12, RZ, RZ, 0x23 ;  /* 0x00000023ff0c7424 */ /* 0x000fe400078e00ff */
[----:B0-----:R-:W-:Y:S02]  /*02a0*/  HFMA2 R17, -RZ, RZ, 0, 2.98023223876953125e-06 ;  /* 0x00000032ff117431 */ /* 0x001fe400000001ff */
[----:B------:R-:W-:Y:S01]  /*02b0*/  IMAD.MOV.U32 R14, RZ, RZ, 0x31 ;  /* 0x00000031ff0e7424 */ /* 0x000fe200078e00ff */
[----:B------:R-:W-:Y:S01]  /*02c0*/  MOV R19, 0x24 ;  /* 0x0000002400137802 */ /* 0x000fe20000000f00 */
[----:B------:R-:W-:-:S02]  /*02d0*/  IMAD.MOV.U32 R16, RZ, RZ, 0x39 ;  /* 0x00000039ff107424 */ /* 0x000fc400078e00ff */
[----:B-1----:R-:W-:Y:S02]  /*02e0*/  HFMA2 R9, -RZ, RZ, 0, 8.3446502685546875e-07 ;  /* 0x0000000eff097431 */ /* 0x002fe400000001ff */
[----:B------:R-:W-:Y:S01]  /*02f0*/  IMAD.MOV.U32 R8, RZ, RZ, 0x7 ;  /* 0x00000007ff087424 */ /* 0x000fe200078e00ff */
[----:B------:R-:W-:Y:S01]  /*0300*/  MOV R11, 0x1c ;  /* 0x0000001c000b7802 */ /* 0x000fe20000000f00 */
[----:B------:R-:W-:Y:S02]  /*0310*/  IMAD.MOV.U32 R10, RZ, RZ, 0x15 ;  /* 0x00000015ff0a7424 */ /* 0x000fe400078e00ff */
[----:B--2---:R-:W-:Y:S02]  /*0320*/  HFMA2 R21, -RZ, RZ, 0, 1.31130218505859375e-06 ;  /* 0x00000016ff157431 */ /* 0x004fe400000001ff */
        /* <DEDUP_REMOVED lines=35> */
[----:B0-----:R-:W0:Y:S02]  /*0560*/  S2R R5, SR_TID.X ;  /* 0x0000000000057919 */ /* 0x001e240000002100 */
[----:B0-----:R-:W-:-:S05]  /*0570*/  IMAD R2, R5, 0x4, R1 ;  /* 0x0000000405027824 */ /* 0x001fca00078e0201 */
[----:B------:R0:W2:Y:S01]  /*0580*/  LDL R4, [R2] ;  /* 0x0000000002047983 */ /* 0x0000a20000100800 */
[----:B------:R-:W1:Y:S01]  /*0590*/  LDCU.64 UR4, c[0x0][0x358] ;  /* 0x00006b00ff0477ac */ /* 0x000e620008000a00 */
[----:B0-----:R-:W0:Y:S01]  /*05a0*/  LDC.64 R2, c[0x0][0x380] ;  /* 0x0000e000ff027b82 */ /* 0x001e220000000a00 */
[----:B--2---:R-:W-:-:S05]  /*05b0*/  LEA R4, R0, R4, 0x6 ;  /* 0x0000000400047211 */ /* 0x004fca00078e30ff */
[----:B0-----:R-:W-:-:S05]  /*05c0*/  IMAD.WIDE R2, R4, 0x4, R2 ;  /* 0x0000000404027825 */ /* 0x001fca00078e0202 */
[----:B-1----:R0:W2:Y:S01]  /*05d0*/  LDG.E R4, desc[UR4][R2.64] ;  /* 0x0000000402047981 */ /* 0x0020a2000c1e1900 */
[----:B------:R-:W-:Y:S01]  /*05e0*/  LEA R0, R0, R5, 0x6 ;  /* 0x0000000500007211 */ /* 0x000fe200078e30ff */
[----:B0-----:R-:W0:Y:S04]  /*05f0*/  LDC.64 R2, c[0x0][0x388] ;  /* 0x0000e200ff027b82 */ /* 0x001e280000000a00 */
[----:B0-----:R-:W-:Y:S01]  /*0600*/  IMAD.WIDE.U32 R2, R0, 0x4, R2 ;  /* 0x0000000400027825 */ /* 0x001fe200078e0002 */
[----:B--2---:R-:W0:Y:S04]  /*0610*/  F2I.TRUNC.NTZ R4, R4 ;  /* 0x0000000400047305 */ /* 0x004e28000020f100 */
[----:B0-----:R-:W-:Y:S01]  /*0620*/  STG.E desc[UR4][R2.64], R4 ;  /* 0x0000000402007986 */ /* 0x001fe2000c101904 */
[----:B------:R-:W-:Y:S05]  /*0630*/  EXIT ;  /* 0x000000000000794d */ /* 0x000fea0003800000 */
.L_x_94:
        /* <DEDUP_REMOVED lines=12> */
.L_x_132:


//--------------------- .text._Z14quantizeKernelPfPKii --------------------------
	.section	.text._Z14quantizeKernelPfPKii,"ax",@progbits
	.align	128
        .global         _Z14quantizeKernelPfPKii
        .type           _Z14quantizeKernelPfPKii,@function
        .size           _Z14quantizeKernelPfPKii,(.L_x_125 - _Z14quantizeKernelPfPKii)
        .other          _Z14quantizeKernelPfPKii,@"STO_CUDA_ENTRY STV_DEFAULT"
_Z14quantizeKernelPfPKii:
.text._Z14quantizeKernelPfPKii:
        /* <DEDUP_REMOVED lines=9> */
[----:B0-----:R-:W-:-:S06]  /*0090*/  IMAD.WIDE.U32 R2, R0, 0x4, R2 ;  /* 0x0000000400027825 */ /* 0x001fcc00078e0002 */
[----:B-1----:R-:W3:Y:S01]  /*00a0*/  LDG.E R2, desc[UR4][R2.64] ;  /* 0x0000000402027981 */ /* 0x002ee2000c1e1900 */
[----:B------:R-:W-:-:S04]  /*00b0*/  IMAD R7, R7, 0x40, R0 ;  /* 0x0000004007077824 */ /* 0x000fc800078e0200 */
[----:B--2---:R-:W-:-:S05]  /*00c0*/  IMAD.WIDE.U32 R4, R7, 0x4, R4 ;  /* 0x0000000407047825 */ /* 0x004fca00078e0004 */
[----:B------:R-:W2:Y:S01]  /*00d0*/  LDG.E R0, desc[UR4][R4.64] ;  /* 0x0000000404007981 */ /* 0x000ea2000c1e1900 */
[----:B------:R-:W-:Y:S01]  /*00e0*/  BSSY.RECONVERGENT B0, `(.L_x_95) ;  /* 0x000000d000007945 */ /* 0x000fe20003800200 */
[----:B---3--:R-:W-:-:S04]  /*00f0*/  I2FP.F32.S32 R3, R2 ;  /* 0x0000000200037245 */ /* 0x008fc80000201400 */
[----:B------:R-:W0:Y:S08]  /*0100*/  MUFU.RCP R6, R3 ;  /* 0x0000000300067308 */ /* 0x000e300000001000 */
[----:B--2---:R-:W1:Y:S01]  /*0110*/  FCHK P0, R0, R3 ;  /* 0x0000000300007302 */ /* 0x004e620000000000 */
[----:B0-----:R-:W-:-:S04]  /*0120*/  FFMA R7, -R3, R6, 1 ;  /* 0x3f80000003077423 */ /* 0x001fc80000000106 */
[----:B------:R-:W-:-:S04]  /*0130*/  FFMA R7, R6, R7, R6 ;  /* 0x0000000706077223 */ /* 0x000fc80000000006 */
[----:B------:R-:W-:-:S04]  /*0140*/  FFMA R6, R0, R7, RZ ;  /* 0x0000000700067223 */ /* 0x000fc800000000ff */
[----:B------:R-:W-:-:S04]  /*0150*/  FFMA R8, -R3, R6, R0 ;  /* 0x0000000603087223 */ /* 0x000fc80000000100 */
[----:B------:R-:W-:Y:S01]  /*0160*/  FFMA R6, R7, R8, R6 ;  /* 0x0000000807067223 */ /* 0x000fe20000000006 */
[----:B-1----:R-:W-:Y:S06]  /*0170*/  @!P0 BRA `(.L_x_96) ;  /* 0x00000000000c8947 */ /* 0x002fec0003800000 */
[----:B------:R-:W-:-:S07]  /*0180*/  MOV R2, 0x1a0 ;  /* 0x000001a000027802 */ /* 0x000fce0000000f00 */
[----:B------:R-:W-:Y:S05]  /*0190*/  CALL.REL.NOINC `($__internal_0_$__cuda_sm3x_div_rn_noftz_f32_slowpath) ;  /* 0x00000000002c7944 */ /* 0x000fea0003c00000 */
[----:B------:R-:W-:-:S07]  /*01a0*/  IMAD.MOV.U32 R6, RZ, RZ, R0 ;  /* 0x000000ffff067224 */ /* 0x000fce00078e0000 */
.L_x_96:
[----:B------:R-:W-:Y:S05]  /*01b0*/  BSYNC.RECONVERGENT B0 ;  /* 0x0000000000007941 */ /* 0x000fea0003800200 */
.L_x_95:
[----:B------:R-:W-:-:S05]  /*01c0*/  IMAD.MOV.U32 R3, RZ, RZ, 0x3f000000 ;  /* 0x3f000000ff037424 */ /* 0x000fca00078e00ff */
[----:B------:R-:W-:-:S05]  /*01d0*/  LOP3.LUT R3, R3, 0x80000000, R6, 0xb8, !PT ;  /* 0x8000000003037812 */ /* 0x000fca00078eb806 */
[----:B------:R-:W-:-:S06]  /*01e0*/  FADD.RZ R3, R3, R6 ;  /* 0x0000000603037221 */ /* 0x000fcc000000c000 */
[----:B------:R-:W0:Y:S02]  /*01f0*/  FRND.TRUNC R3, R3 ;  /* 0x0000000300037307 */ /* 0x000e24000020d000 */
[----:B0-----:R-:W-:Y:S01]  /*0200*/  FSETP.NEU.AND P0, PT, R3, RZ, PT ;  /* 0x000000ff0300720b */ /* 0x001fe20003f0d000 */
[----:B------:R0:W-:-:S12]  /*0210*/  STG.E desc[UR4][R4.64], R3 ;  /* 0x0000000304007986 */ /* 0x0001d8000c101904 */
[----:B0-----:R-:W-:Y:S05]  /*0220*/  @P0 EXIT ;  /* 0x000000000000094d */ /* 0x001fea0003800000 */
[----:B------:R-:W-:Y:S01]  /*0230*/  STG.E desc[UR4][R4.64], RZ ;  /* 0x000000ff04007986 */ /* 0x000fe2000c101904 */
[----:B------:R-:W-:Y:S05]  /*0240*/  EXIT ;  /* 0x000000000000794d */ /* 0x000fea0003800000 */
        .weak           $__internal_0_$__cuda_sm3x_div_rn_noftz_f32_slowpath
        .type           $__internal_0_$__cuda_sm3x_div_rn_noftz_f32_slowpath,@function
        .size           $__internal_0_$__cuda_sm3x_div_rn_noftz_f32_slowpath,(.L_x_125 - $__internal_0_$__cuda_sm3x_div_rn_noftz_f32_slowpath)
$__internal_0_$__cuda_sm3x_div_rn_noftz_f32_slowpath:
[--C-:B------:R-:W-:Y:S01]  /*0250*/  SHF.R.U32.HI R7, RZ, 0x17, R3.reuse ;  /* 0x00000017ff077819 */ /* 0x100fe20000011603 */
[----:B------:R-:W-:Y:S01]  /*0260*/  BSSY.RECONVERGENT B1, `(.L_x_97) ;  /* 0x0000064000017945 */ /* 0x000fe20003800200 */
[--C-:B------:R-:W-:Y:S01]  /*0270*/  SHF.R.U32.HI R6, RZ, 0x17, R0.reuse ;  /* 0x00000017ff067819 */ /* 0x100fe20000011600 */
[----:B------:R-:W-:Y:S01]  /*0280*/  IMAD.MOV.U32 R8, RZ, RZ, R0 ;  /* 0x000000ffff087224 */ /* 0x000fe200078e0000 */
[----:B------:R-:W-:Y:S01]  /*0290*/  LOP3.LUT R7, R7, 0xff, RZ, 0xc0, !PT ;  /* 0x000000ff07077812 */ /* 0x000fe200078ec0ff */
[----:B------:R-:W-:Y:S01]  /*02a0*/  IMAD.MOV.U32 R9, RZ, RZ, R3 ;  /* 0x000000ffff097224 */ /* 0x000fe200078e0003 */
[----:B------:R-:W-:-:S03]  /*02b0*/  LOP3.LUT R6, R6, 0xff, RZ, 0xc0, !PT ;  /* 0x000000ff06067812 */ /* 0x000fc600078ec0ff */
[----:B------:R-:W-:Y:S02]  /*02c0*/  VIADD R12, R7, 0xffffffff ;  /* 0xffffffff070c7836 */ /* 0x000fe40000000000 */
[----:B------:R-:W-:-:S03]  /*02d0*/  VIADD R11, R6, 0xffffffff ;  /* 0xffffffff060b7836 */ /* 0x000fc60000000000 */
[----:B------:R-:W-:-:S04]  /*02e0*/  ISETP.GT.U32.AND P0, PT, R12, 0xfd, PT ;  /* 0x000000fd0c00780c */ /* 0x000fc80003f04070 */
[----:B------:R-:W-:-:S13]  /*02f0*/  ISETP.GT.U32.OR P0, PT, R11, 0xfd, P0 ;  /* 0x000000fd0b00780c */ /* 0x000fda0000704470 */
[----:B------:R-:W-:Y:S01]  /*0300*/  @!P0 IMAD.MOV.U32 R10, RZ, RZ, RZ ;  /* 0x000000ffff0a8224 */ /* 0x000fe200078e00ff */
[----:B------:R-:W-:Y:S06]  /*0310*/  @!P0 BRA `(.L_x_98) ;  /* 0x00000000005c8947 */ /* 0x000fec0003800000 */
[----:B------:R-:W-:Y:S02]  /*0320*/  FSETP.GTU.FTZ.AND P0, PT, |R0|, +INF , PT ;  /* 0x7f8000000000780b */ /* 0x000fe40003f1c200 */
[----:B------:R-:W-:-:S04]  /*0330*/  FSETP.GTU.FTZ.AND P1, PT, |R3|, +INF , PT ;  /* 0x7f8000000300780b */ /* 0x000fc80003f3c200 */
[----:B------:R-:W-:-:S13]  /*0340*/  PLOP3.LUT P0, PT, P0, P1, PT, 0xf8, 0x8f ;  /* 0x00000000008f781c */ /* 0x000fda0000703f70 */
[----:B------:R-:W-:Y:S05]  /*0350*/  @P0 BRA `(.L_x_99) ;  /* 0x00000004004c0947 */ /* 0x000fea0003800000 */
[----:B------:R-:W-:-:S13]  /*0360*/  LOP3.LUT P0, RZ, R9, 0x7fffffff, R8, 0xc8, !PT ;  /* 0x7fffffff09ff7812 */ /* 0x000fda000780c808 */
[----:B------:R-:W-:Y:S05]  /*0370*/  @!P0 BRA `(.L_x_100) ;  /* 0x00000004003c8947 */ /* 0x000fea0003800000 */
[C---:B------:R-:W-:Y:S02]  /*0380*/  FSETP.NEU.FTZ.AND P2, PT, |R0|.reuse, +INF , PT ;  /* 0x7f8000000000780b */ /* 0x040fe40003f5d200 */
[----:B------:R-:W-:Y:S02]  /*0390*/  FSETP.NEU.FTZ.AND P1, PT, |R3|, +INF , PT ;  /* 0x7f8000000300780b */ /* 0x000fe40003f3d200 */
[----:B------:R-:W-:-:S11]  /*03a0*/  FSETP.NEU.FTZ.AND P0, PT, |R0|, +INF , PT ;  /* 0x7f8000000000780b */ /* 0x000fd60003f1d200 */
[----:B------:R-:W-:Y:S05]  /*03b0*/  @!P1 BRA !P2, `(.L_x_100) ;  /* 0x00000004002c9947 */ /* 0x000fea0005000000 */
[----:B------:R-:W-:-:S04]  /*03c0*/  LOP3.LUT P2, RZ, R8, 0x7fffffff, RZ, 0xc0, !PT ;  /* 0x7fffffff08ff7812 */ /* 0x000fc8000784c0ff */
[----:B------:R-:W-:-:S13]  /*03d0*/  PLOP3.LUT P1, PT, P1, P2, PT, 0x2f, 0xf2 ;  /* 0x0000000000f2781c */ /* 0x000fda0000f24577 */
[----:B------:R-:W-:Y:S05]  /*03e0*/  @P1 BRA `(.L_x_101) ;  /* 0x0000000400181947 */ /* 0x000fea0003800000 */
[----:B------:R-:W-:-:S04]  /*03f0*/  LOP3.LUT P1, RZ, R9, 0x7fffffff, RZ, 0xc0, !PT ;  /* 0x7fffffff09ff7812 */ /* 0x000fc8000782c0ff */
[----:B------:R-:W-:-:S13]  /*0400*/  PLOP3.LUT P0, PT, P0, P1, PT, 0x2f, 0xf2 ;  /* 0x0000000000f2781c */ /* 0x000fda0000702577 */
[----:B------:R-:W-:Y:S05]  /*0410*/  @P0 BRA `(.L_x_102) ;  /* 0x0000000400000947 */ /* 0x000fea0003800000 */
[----:B------:R-:W-:Y:S02]  /*0420*/  ISETP.GE.AND P0, PT, R11, RZ, PT ;  /* 0x000000ff0b00720c */ /* 0x000fe40003f06270 */
[----:B------:R-:W-:-:S11]  /*0430*/  ISETP.GE.AND P1, PT, R12, RZ, PT ;  /* 0x000000ff0c00720c */ /* 0x000fd60003f26270 */
[----:B------:R-:W-:Y:S02]  /*0440*/  @P0 IMAD.MOV.U32 R10, RZ, RZ, RZ ;  /* 0x000000ffff0a0224 */ /* 0x000fe400078e00ff */
[----:B------:R-:W-:Y:S01]  /*0450*/  @!P0 FFMA R8, R0, 1.84467440737095516160e+19, RZ ;  /* 0x5f80000000088823 */ /* 0x000fe200000000ff */
[----:B------:R-:W-:Y:S02]  /*0460*/  @!P0 IMAD.MOV.U32 R10, RZ, RZ, -0x40 ;  /* 0xffffffc0ff0a8424 */ /* 0x000fe400078e00ff */
[----:B------:R-:W-:Y:S02]  /*0470*/  @!P1 FFMA R9, R3, 1.84467440737095516160e+19, RZ ;  /* 0x5f80000003099823 */ /* 0x000fe400000000ff */
[----:B------:R-:W-:-:S07]  /*0480*/  @!P1 VIADD R10, R10, 0x40 ;  /* 0x000000400a0a9836 */ /* 0x000fce0000000000 */
.L_x_98:
[----:B------:R-:W-:Y:S01]  /*0490*/  LEA R0, R7, 0xc0800000, 0x17 ;  /* 0xc080000007007811 */ /* 0x000fe200078eb8ff */
[----:B------:R-:W-:Y:S01]  /*04a0*/  VIADD R6, R6, 0xffffff81 ;  /* 0xffffff8106067836 */ /* 0x000fe20000000000 */
[----:B------:R-:W-:Y:S03]  /*04b0*/  BSSY.RECONVERGENT B2, `(.L_x_103) ;  /* 0x0000035000027945 */ /* 0x000fe60003800200 */
[----:B------:R-:W-:Y:S01]  /*04c0*/  IMAD.IADD R9, R9, 0x1, -R0 ;  /* 0x0000000109097824 */ /* 0x000fe200078e0a00 */
[C---:B------:R-:W-:Y:S01]  /*04d0*/  IADD3 R7, PT, PT, R6.reuse, 0x7f, -R7 ;  /* 0x0000007f06077810 */ /* 0x040fe20007ffe807 */
[----:B------:R-:W-:Y:S02]  /*04e0*/  IMAD R0, R6, -0x800000, R8 ;  /* 0xff80000006007824 */ /* 0x000fe400078e0208 */
[----:B------:R-:W0:Y:S01]  /*04f0*/  MUFU.RCP R3, R9 ;  /* 0x0000000900037308 */ /* 0x000e220000001000 */
[----:B------:R-:W-:Y:S01]  /*0500*/  FADD.FTZ R11, -R9, -RZ ;  /* 0x800000ff090b7221 */ /* 0x000fe20000010100 */
[----:B------:R-:W-:-:S03]  /*0510*/  IMAD.IADD R7, R7, 0x1, R10 ;  /* 0x0000000107077824 */ /* 0x000fc600078e020a */
[----:B0-----:R-:W-:-:S04]  /*0520*/  FFMA R12, R3, R11, 1 ;  /* 0x3f800000030c7423 */ /* 0x001fc8000000000b */
[----:B------:R-:W-:-:S04]  /*0530*/  FFMA R12, R3, R12, R3 ;  /* 0x0000000c030c7223 */ /* 0x000fc80000000003 */
[----:B------:R-:W-:-:S04]  /*0540*/  FFMA R3, R0, R12, RZ ;  /* 0x0000000c00037223 */ /* 0x000fc800000000ff */
[----:B------:R-:W-:-:S04]  /*0550*/  FFMA R8, R11, R3, R0 ;  /* 0x000000030b087223 */ /* 0x000fc80000000000 */
[----:B------:R-:W-:-:S04]  /*0560*/  FFMA R13, R12, R8, R3 ;  /* 0x000000080c0d7223 */ /* 0x000fc80000000003 */
[----:B------:R-:W-:-:S04]  /*0570*/  FFMA R8, R11, R13, R0 ;  /* 0x0000000d0b087223 */ /* 0x000fc80000000000 */
[----:B------:R-:W-:-:S05]  /*0580*/  FFMA R0, R12, R8, R13 ;  /* 0x000000080c007223 */ /* 0x000fca000000000d */
[----:B------:R-:W-:-:S04]  /*0590*/  SHF.R.U32.HI R3, RZ, 0x17, R0 ;  /* 0x00000017ff037819 */ /* 0x000fc80000011600 */
[----:B------:R-:W-:-:S05]  /*05a0*/  LOP3.LUT R3, R3, 0xff, RZ, 0xc0, !PT ;  /* 0x000000ff03037812 */ /* 0x000fca00078ec0ff */
[----:B------:R-:W-:-:S04]  /*05b0*/  IMAD.IADD R9, R3, 0x1, R7 ;  /* 0x0000000103097824 */ /* 0x000fc800078e0207 */
[----:B------:R-:W-:-:S05]  /*05c0*/  VIADD R3, R9, 0xffffffff ;  /* 0xffffffff09037836 */ /* 0x000fca0000000000 */
[----:B------:R-:W-:-:S13]  /*05d0*/  ISETP.GE.U32.AND P0, PT, R3, 0xfe, PT ;  /* 0x000000fe0300780c */ /* 0x000fda0003f06070 */
[----:B------:R-:W-:Y:S05]  /*05e0*/  @!P0 BRA `(.L_x_104) ;  /* 0x0000000000808947 */ /* 0x000fea0003800000 */
[----:B------:R-:W-:-:S13]  /*05f0*/  ISETP.GT.AND P0, PT, R9, 0xfe, PT ;  /* 0x000000fe0900780c */ /* 0x000fda0003f04270 */
[----:B------:R-:W-:Y:S05]  /*0600*/  @P0 BRA `(.L_x_105) ;  /* 0x00000000006c0947 */ /* 0x000fea0003800000 */
[----:B------:R-:W-:-:S13]  /*0610*/  ISETP.GE.AND P0, PT, R9, 0x1, PT ;  /* 0x000000010900780c */ /* 0x000fda0003f06270 */
[----:B------:R-:W-:Y:S05]  /*0620*/  @P0 BRA `(.L_x_106) ;  /* 0x0000000000740947 */ /* 0x000fea0003800000 */
[----:B------:R-:W-:Y:S02]  /*0630*/  ISETP.GE.AND P0, PT, R9, -0x18, PT ;  /* 0xffffffe80900780c */ /* 0x000fe40003f06270 */
[----:B------:R-:W-:-:S11]  /*0640*/  LOP3.LUT R0, R0, 0x80000000, RZ, 0xc0, !PT ;  /* 0x8000000000007812 */ /* 0x000fd600078ec0ff */
[----:B------:R-:W-:Y:S05]  /*0650*/  @!P0 BRA `(.L_x_106) ;  /* 0x0000000000688947 */ /* 0x000fea0003800000 */
[CCC-:B------:R-:W-:Y:S01]  /*0660*/  FFMA.RZ R3, R12.reuse, R8.reuse, R13.reuse ;  /* 0x000000080c037223 */ /* 0x1c0fe2000000c00d */
[CCC-:B------:R-:W-:Y:S01]  /*0670*/  FFMA.RM R6, R12.reuse, R8.reuse, R13.reuse ;  /* 0x000000080c067223 */ /* 0x1c0fe2000000400d */
[C---:B------:R-:W-:Y:S02]  /*0680*/  ISETP.NE.AND P2, PT, R9.reuse, RZ, PT ;  /* 0x000000ff0900720c */ /* 0x040fe40003f45270 */
[----:B------:R-:W-:Y:S02]  /*0690*/  ISETP.NE.AND P1, PT, R9, RZ, PT ;  /* 0x000000ff0900720c */ /* 0x000fe40003f25270 */
[----:B------:R-:W-:Y:S01]  /*06a0*/  LOP3.LUT R7, R3, 0x7fffff, RZ, 0xc0, !PT ;  /* 0x007fffff03077812 */ /* 0x000fe200078ec0ff */
[----:B------:R-:W-:Y:S01]  /*06b0*/  FFMA.RP R3, R12, R8, R13 ;  /* 0x000000080c037223 */ /* 0x000fe2000000800d */
[----:B------:R-:W-:Y:S02]  /*06c0*/  VIADD R8, R9, 0x20 ;  /* 0x0000002009087836 */ /* 0x000fe40000000000 */
[----:B------:R-:W-:Y:S01]  /*06d0*/  LOP3.LUT R7, R7, 0x800000, RZ, 0xfc, !PT ;  /* 0x0080000007077812 */ /* 0x000fe200078efcff */
[----:B------:R-:W-:Y:S01]  /*06e0*/  IMAD.MOV R9, RZ, RZ, -R9 ;  /* 0x000000ffff097224 */ /* 0x000fe200078e0a09 */
[----:B------:R-:W-:-:S02]  /*06f0*/  FSETP.NEU.FTZ.AND P0, PT, R3, R6, PT ;  /* 0x000000060300720b */ /* 0x000fc40003f1d000 */
[----:B------:R-:W-:Y:S02]  /*0700*/  SHF.L.U32 R8, R7, R8, RZ ;  /* 0x0000000807087219 */ /* 0x000fe400000006ff */
[----:B------:R-:W-:Y:S02]  /*0710*/  SEL R6, R9, RZ, P2 ;  /* 0x000000ff09067207 */ /* 0x000fe40001000000 */
[----:B------:R-:W-:Y:S02]  /*0720*/  ISETP.NE.AND P1, PT, R8, RZ, P1 ;  /* 0x000000ff0800720c */ /* 0x000fe40000f25270 */
[----:B------:R-:W-:Y:S02]  /*0730*/  SHF.R.U32.HI R6, RZ, R6, R7 ;  /* 0x00000006ff067219 */ /* 0x000fe40000011607 */
[----:B------:R-:W-:Y:S02]  /*0740*/  PLOP3.LUT P0, PT, P0, P1, PT, 0xf8, 0x8f ;  /* 0x00000000008f781c */ /* 0x000fe40000703f70 */
[----:B------:R-:W-:-:S02]  /*0750*/  SHF.R.U32.HI R8, RZ, 0x1, R6 ;  /* 0x00000001ff087819 */ /* 0x000fc40000011606 */
[----:B------:R-:W-:-:S04]  /*0760*/  SEL R3, RZ, 0x1, !P0 ;  /* 0x00000001ff037807 */ /* 0x000fc80004000000 */
[----:B------:R-:W-:-:S04]  /*0770*/  LOP3.LUT R3, R3, 0x1, R8, 0xf8, !PT ;  /* 0x0000000103037812 */ /* 0x000fc800078ef808 */
[----:B------:R-:W-:-:S05]  /*0780*/  LOP3.LUT R3, R3, R6, RZ, 0xc0, !PT ;  /* 0x0000000603037212 */ /* 0x000fca00078ec0ff */
[----:B------:R-:W-:-:S05]  /*0790*/  IMAD.IADD R3, R8, 0x1, R3 ;  /* 0x0000000108037824 */ /* 0x000fca00078e0203 */
[----:B------:R-:W-:Y:S01]  /*07a0*/  LOP3.LUT R0, R3, R0, RZ, 0xfc, !PT ;  /* 0x0000000003007212 */ /* 0x000fe200078efcff */
[----:B------:R-:W-:Y:S06]  /*07b0*/  BRA `(.L_x_106) ;  /* 0x0000000000107947 */ /* 0x000fec0003800000 */
.L_x_105:
[----:B------:R-:W-:-:S04]  /*07c0*/  LOP3.LUT R0, R0, 0x80000000, RZ, 0xc0, !PT ;  /* 0x8000000000007812 */ /* 0x000fc800078ec0ff */
[----:B------:R-:W-:Y:S01]  /*07d0*/  LOP3.LUT R0, R0, 0x7f800000, RZ, 0xfc, !PT ;  /* 0x7f80000000007812 */ /* 0x000fe200078efcff */
[----:B------:R-:W-:Y:S06]  /*07e0*/  BRA `(.L_x_106) ;  /* 0x0000000000047947 */ /* 0x000fec0003800000 */
.L_x_104:
[----:B------:R-:W-:-:S07]  /*07f0*/  IMAD R0, R7, 0x800000, R0 ;  /* 0x0080000007007824 */ /* 0x000fce00078e0200 */
.L_x_106:
[----:B------:R-:W-:Y:S05]  /*0800*/  BSYNC.RECONVERGENT B2 ;  /* 0x0000000000027941 */ /* 0x000fea0003800200 */
.L_x_103:
[----:B------:R-:W-:Y:S05]  /*0810*/  BRA `(.L_x_107) ;  /* 0x0000000000207947 */ /* 0x000fea0003800000 */
.L_x_102:
[----:B------:R-:W-:-:S04]  /*0820*/  LOP3.LUT R0, R9, 0x80000000, R8, 0x48, !PT ;  /* 0x8000000009007812 */ /* 0x000fc800078e4808 */
[----:B------:R-:W-:Y:S01]  /*0830*/  LOP3.LUT R0, R0, 0x7f800000, RZ, 0xfc, !PT ;  /* 0x7f80000000007812 */ /* 0x000fe200078efcff */
[----:B------:R-:W-:Y:S06]  /*0840*/  BRA `(.L_x_107) ;  /* 0x0000000000147947 */ /* 0x000fec0003800000 */
.L_x_101:
[----:B------:R-:W-:Y:S01]  /*0850*/  LOP3.LUT R0, R9, 0x80000000, R8, 0x48, !PT ;  /* 0x8000000009007812 */ /* 0x000fe200078e4808 */
[----:B------:R-:W-:Y:S06]  /*0860*/  BRA `(.L_x_107) ;  /* 0x00000000000c7947 */ /* 0x000fec0003800000 */
.L_x_100:
[----:B------:R-:W0:Y:S01]  /*0870*/  MUFU.RSQ R0, -QNAN ;  /* 0xffc0000000007908 */ /* 0x000e220000001400 */
[----:B------:R-:W-:Y:S05]  /*0880*/  BRA `(.L_x_107) ;  /* 0x0000000000047947 */ /* 0x000fea0003800000 */
.L_x_99:
[----:B------:R-:W-:-:S07]  /*0890*/  FADD.FTZ R0, R0, R3 ;  /* 0x0000000300007221 */ /* 0x000fce0000010000 */
.L_x_107:
[----:B------:R-:W-:Y:S05]  /*08a0*/  BSYNC.RECONVERGENT B1 ;  /* 0x0000000000017941 */ /* 0x000fea0003800200 */
.L_x_97:
[----:B------:R-:W-:-:S04]  /*08b0*/  IMAD.MOV.U32 R3, RZ, RZ, 0x0 ;  /* 0x00000000ff037424 */ /* 0x000fc800078e00ff */
[----:B0-----:R-:W-:Y:S05]  /*08c0*/  RET.REL.NODEC R2 `(_Z14quantizeKernelPfPKii) ;  /* 0xfffffff402cc7950 */ /* 0x001fea0003c3ffff */
.L_x_108:
        /* <DEDUP_REMOVED lines=11> */
.L_x_125:


//--------------------- .text._Z9dctKernelPKiPfi  --------------------------
	.section	.text._Z9dctKernelPKiPfi,"ax",@progbits
	.align	128
        .global         _Z9dctKernelPKiPfi
        .type           _Z9dctKernelPKiPfi,@function
        .size           _Z9dctKernelPKiPfi,(.L_x_126 - _Z9dctKernelPKiPfi)
        .other          _Z9dctKernelPKiPfi,@"STO_CUDA_ENTRY STV_DEFAULT"
_Z9dctKernelPKiPfi:
.text._Z9dctKernelPKiPfi:
[----:B------:R-:W-:Y:S01]  /*0000*/  LDC R1, c[0x0][0x37c] ;  /* 0x0000df00ff017b82 */ /* 0x000fe20000000800 */
[----:B------:R-:W0:Y:S01]  /*0010*/  S2R R7, SR_CTAID.X ;  /* 0x0000000000077919 */ /* 0x000e220000002500 */
[----:B------:R-:W0:Y:S02]  /*0020*/  LDCU UR4, c[0x0][0x390] ;  /* 0x00007200ff0477ac */ /* 0x000e240008000800 */
[----:B0-----:R-:W-:-:S13]  /*0030*/  ISETP.GE.AND P0, PT, R7, UR4, PT ;  /* 0x0000000407007c0c */ /* 0x001fda000bf06270 */
[----:B------:R-:W-:Y:S05]  /*0040*/  @P0 EXIT ;  /* 0x000000000000094d */ /* 0x000fea0003800000 */
[----:B------:R-:W0:Y:S01]  /*0050*/  S2R R0, SR_TID.Y ;  /* 0x0000000000007919 */ /* 0x000e220000002200 */
[----:B------:R-:W1:Y:S01]  /*0060*/  LDC.64 R4, c[0x0][0x380] ;  /* 0x0000e000ff047b82 */ /* 0x000e620000000a00 */
[----:B------:R-:W2:Y:S01]  /*0070*/  LDCU.64 UR8, c[0x0][0x358] ;  /* 0x00006b00ff0877ac */ /* 0x000ea20008000a00 */
[----:B------:R-:W0:Y:S02]  /*0080*/  S2R R3, SR_TID.X ;  /* 0x0000000000037919 */ /* 0x000e240000002100 */
[----:B0-----:R-:W-:-:S04]  /*0090*/  IMAD R2, R0, 0x8, R3 ;  /* 0x0000000800027824 */ /* 0x001fc800078e0203 */
[----:B------:R-:W-:-:S04]  /*00a0*/  IMAD R2, R7, 0x40, R2 ;  /* 0x0000004007027824 */ /* 0x000fc800078e0202 */
[----:B-1----:R-:W-:-:S06]  /*00b0*/  IMAD.WIDE.U32 R4, R2, 0x4, R4 ;  /* 0x0000000402047825 */ /* 0x002fcc00078e0004 */
[----:B--2---:R-:W2:Y:S01]  /*00c0*/  LDG.E R4, desc[UR8][R4.64] ;  /* 0x0000000804047981 */ /* 0x004ea2000c1e1900 */
[----:B------:R-:W0:Y:S01]  /*00d0*/  S2UR UR5, SR_CgaCtaId ;  /* 0x00000000000579c3 */ /* 0x000e220000008800 */
[----:B------:R-:W-:Y:S01]  /*00e0*/  UMOV UR4, 0x400 ;  /* 0x0000040000047882 */ /* 0x000fe20000000000 */
[----:B------:R-:W-:Y:S01]  /*00f0*/  SHF.L.U32 R23, R3, 0x5, RZ ;  /* 0x0000000503177819 */ /* 0x000fe200000006ff */
[----:B------:R-:W-:Y:S05]  /*0100*/  BSSY.RECONVERGENT B1, `(.L_x_109) ;  /* 0x0000040000017945 */ /* 0x000fea0003800200 */
[----:B------:R-:W1:Y:S08]  /*0110*/  LDC.64 R12, c[0x3][R23] ;  /* 0x00c00000170c7b82 */ /* 0x000e700000000a00 */
[----:B------:R-:W3:Y:S01]  /*0120*/  LDC.64 R14, c[0x3][R23+0x8] ;  /* 0x00c00200170e7b82 */ /* 0x000ee20000000a00 */
[----:B0-----:R-:W-:-:S07]  /*0130*/  ULEA UR6, UR5, UR4, 0x18 ;  /* 0x0000000405067291 */ /* 0x001fce000f8ec0ff */
[----:B------:R-:W0:Y:S01]  /*0140*/  LDC.64 R18, c[0x3][R23+0x10] ;  /* 0x00c0040017127b82 */ /* 0x000e220000000a00 */
[----:B------:R-:W-:Y:S01]  /*0150*/  UIADD3 UR4, UPT, UPT, UR4, 0x100, URZ ;  /* 0x0000010004047890 */ /* 0x000fe2000fffe0ff */
[----:B------:R-:W-:-:S03]  /*0160*/  LEA R22, R0, UR6, 0x5 ;  /* 0x0000000600167c11 */ /* 0x000fc6000f8e28ff */
[----:B------:R-:W-:-:S03]  /*0170*/  ULEA UR4, UR5, UR4, 0x18 ;  /* 0x0000000405047291 */ /* 0x000fc6000f8ec0ff */
[----:B------:R-:W4:Y:S01]  /*0180*/  LDC.64 R16, c[0x3][R23+0x18] ;  /* 0x00c0060017107b82 */ /* 0x000f220000000a00 */
[----:B------:R-:W-:Y:S01]  /*0190*/  IMAD R21, R3, 0x4, R22 ;  /* 0x0000000403157824 */ /* 0x000fe200078e0216 */
[----:B--2---:R-:W-:-:S05]  /*01a0*/  I2FP.F32.S32 R20, R4 ;  /* 0x0000000400147245 */ /* 0x004fca0000201400 */
[----:B------:R-:W-:Y:S01]  /*01b0*/  STS [R21], R20 ;  /* 0x0000001415007388 */ /* 0x000fe20000000800 */
[----:B------:R-:W-:Y:S06]  /*01c0*/  BAR.SYNC.DEFER_BLOCKING 0x0 ;  /* 0x0000000000007b1d */ /* 0x000fec0000010000 */
[----:B------:R-:W1:Y:S04]  /*01d0*/  LDS.128 R4, [R22] ;  /* 0x0000000016047984 */ /* 0x000e680000000c00 */
[----:B------:R-:W0:Y:S01]  /*01e0*/  LDS.128 R8, [R22+0x10] ;  /* 0x0000100016087984 */ /* 0x000e220000000c00 */
[----:B-1----:R-:W-:Y:S01]  /*01f0*/  FFMA R4, R4, R12, RZ ;  /* 0x0000000c04047223 */ /* 0x002fe200000000ff */
[----:B------:R-:W-:-:S03]  /*0200*/  IMAD.SHL.U32 R12, R0, 0x20, RZ ;  /* 0x00000020000c7824 */ /* 0x000fc600078e00ff */
[----:B------:R-:W-:Y:S01]  /*0210*/  FFMA R5, R13, R5, R4 ;  /* 0x000000050d057223 */ /* 0x000fe20000000004 */
[----:B------:R-:W-:-:S03]  /*0220*/  LEA R13, R3, UR4, 0x2 ;  /* 0x00000004030d7c11 */ /* 0x000fc6000f8e10ff */
[----:B---3--:R-:W-:Y:S01]  /*0230*/  FFMA R6, R14, R6, R5 ;  /* 0x000000060e067223 */ /* 0x008fe20000000005 */
[----:B------:R-:W-:Y:S01]  /*0240*/  LEA R0, R0, R13, 0x5 ;  /* 0x0000000d00007211 */ /* 0x000fe200078e28ff */
[----:B------:R-:W1:Y:S02]  /*0250*/  LDC.64 R4, c[0x3][R12] ;  /* 0x00c000000c047b82 */ /* 0x000e640000000a00 */
[----:B------:R-:W-:-:S04]  /*0260*/  FFMA R7, R15, R7, R6 ;  /* 0x000000070f077223 */ /* 0x000fc80000000006 */
[----:B0-----:R-:W-:Y:S02]  /*0270*/  FFMA R8, R8, R18, R7 ;  /* 0x0000001208087223 */ /* 0x001fe40000000007 */
[----:B------:R-:W0:Y:S02]  /*0280*/  LDC.64 R6, c[0x3][R12+0x8] ;  /* 0x00c002000c067b82 */ /* 0x000e240000000a00 */
[----:B------:R-:W-:-:S04]  /*0290*/  FFMA R9, R19, R9, R8 ;  /* 0x0000000913097223 */ /* 0x000fc80000000008 */
[----:B----4-:R-:W-:Y:S02]  /*02a0*/  FFMA R10, R16, R10, R9 ;  /* 0x0000000a100a7223 */ /* 0x010fe40000000009 */
[----:B------:R-:W2:Y:S02]  /*02b0*/  LDC.64 R8, c[0x3][R12+0x10] ;  /* 0x00c004000c087b82 */ /* 0x000ea40000000a00 */
[----:B------:R-:W-:-:S05]  /*02c0*/  FFMA R17, R17, R11, R10 ;  /* 0x0000000b11117223 */ /* 0x000fca000000000a */
[----:B------:R-:W-:Y:S01]  /*02d0*/  STS [R0], R17 ;  /* 0x0000001100007388 */ /* 0x000fe20000000800 */
[----:B------:R-:W3:Y:S08]  /*02e0*/  LDC.64 R10, c[0x3][R12+0x18] ;  /* 0x00c006000c0a7b82 */ /* 0x000ef00000000a00 */
[----:B------:R-:W-:Y:S06]  /*02f0*/  BAR.SYNC.DEFER_BLOCKING 0x0 ;  /* 0x0000000000007b1d */ /* 0x000fec0000010000 */
[----:B------:R-:W1:Y:S04]  /*0300*/  LDS R3, [R13] ;  /* 0x000000000d037984 */ /* 0x000e680000000800 */
[----:B------:R-:W4:Y:S04]  /*0310*/  LDS R15, [R13+0x20] ;  /* 0x000020000d0f7984 */ /* 0x000f280000000800 */
[----:B------:R-:W0:Y:S04]  /*0320*/  LDS R14, [R13+0x40] ;  /* 0x000040000d0e7984 */ /* 0x000e280000000800 */
[----:B------:R-:W5:Y:S04]  /*0330*/  LDS R19, [R13+0x60] ;  /* 0x000060000d137984 */ /* 0x000f680000000800 */
[----:B------:R-:W2:Y:S04]  /*0340*/  LDS R16, [R13+0x80] ;  /* 0x000080000d107984 */ /* 0x000ea80000000800 */
[----:B------:R-:W3:Y:S04]  /*0350*/  LDS R21, [R13+0xa0] ;  /* 0x0000a0000d157984 */ /* 0x000ee80000000800 */
[----:B------:R-:W3:Y:S04]  /*0360*/  LDS R18, [R13+0xc0] ;  /* 0x0000c0000d127984 */ /* 0x000ee80000000800 */
[----:B------:R-:W3:Y:S01]  /*0370*/  LDS R17, [R13+0xe0] ;  /* 0x0000e0000d117984 */ /* 0x000ee20000000800 */
[----:B-1----:R-:W-:Y:S01]  /*0380*/  FFMA R4, R3, R4, RZ ;  /* 0x0000000403047223 */ /* 0x002fe200000000ff */
[----:B------:R-:W-:-:S03]  /*0390*/  IMAD.MOV.U32 R3, RZ, RZ, 0x3f000000 ;  /* 0x3f000000ff037424 */ /* 0x000fc600078e00ff */
[----:B----4-:R-:W-:Y:S01]  /*03a0*/  FFMA R5, R15, R5, R4 ;  /* 0x000000050f057223 */ /* 0x010fe20000000004 */
[----:B------:R-:W-:-:S03]  /*03b0*/  HFMA2 R4, -RZ, RZ, 1.0341796875, -112.625 ;  /* 0x3c23d70aff047431 */ /* 0x000fc600000001ff */
[----:B0-----:R-:W-:-:S04]  /*03c0*/  FFMA R6, R14, R6, R5 ;  /* 0x000000060e067223 */ /* 0x001fc80000000005 */
[----:B-----5:R-:W-:-:S04]  /*03d0*/  FFMA R7, R19, R7, R6 ;  /* 0x0000000713077223 */ /* 0x020fc80000000006 */
[----:B--2---:R-:W-:-:S04]  /*03e0*/  FFMA R8, R16, R8, R7 ;  /* 0x0000000810087223 */ /* 0x004fc80000000007 */
[----:B---3--:R-:W-:-:S04]  /*03f0*/  FFMA R9, R21, R9, R8 ;  /* 0x0000000915097223 */ /* 0x008fc80000000008 */
[----:B------:R-:W-:-:S04]  /*0400*/  FFMA R10, R18, R10, R9 ;  /* 0x0000000a120a7223 */ /* 0x000fc80000000009 */
[----:B------:R-:W-:-:S04]  /*0410*/  FFMA R10, R17, R11, R10 ;  /* 0x0000000b110a7223 */ /* 0x000fc8000000000a */
[----:B------:R-:W-:-:S05]  /*0420*/  FMUL.D4 R10, R10, 100 ;  /* 0x42c800000a0a7820 */ /* 0x000fca0000200000 */
[----:B------:R-:W-:-:S05]  /*0430*/  LOP3.LUT R3, R3, 0x80000000, R10, 0xb8, !PT ;  /* 0x8000000003037812 */ /* 0x000fca00078eb80a */
[----:B------:R-:W-:Y:S01]  /*0440*/  FADD.RZ R0, R10, R3 ;  /* 0x000000030a007221 */ /* 0x000fe2000000c000 */
[----:B------:R-:W-:-:S04]  /*0450*/  IMAD.MOV.U32 R3, RZ, RZ, 0x42c80000 ;  /* 0x42c80000ff037424 */ /* 0x000fc800078e00ff */
[----:B------:R-:W-:Y:S01]  /*0460*/  FFMA R3, R4, -R3, 1 ;  /* 0x3f80000004037423 */ /* 0x000fe20000000803 */
[----:B------:R-:W0:Y:S03]  /*0470*/  FRND.TRUNC R0, R0 ;  /* 0x0000000000007307 */ /* 0x000e26000020d000 */
[----:B------:R-:W-:-:S05]  /*0480*/  FFMA R3, R3, R4, 0.0099999997764825820923 ;  /* 0x3c23d70a03037423 */ /* 0x000fca0000000004 */
[----:B0-----:R-:W0:Y:S01]  /*0490*/  FCHK P0, R0, 100 ;  /* 0x42c8000000007902 */ /* 0x001e220000000000 */
[----:B------:R-:W-:-:S04]  /*04a0*/  FFMA R4, R0, R3, RZ ;  /* 0x0000000300047223 */ /* 0x000fc800000000ff */
[----:B------:R-:W-:-:S04]  /*04b0*/  FFMA R5, R4, -100, R0 ;  /* 0xc2c8000004057823 */ /* 0x000fc80000000000 */
[----:B------:R-:W-:Y:S01]  /*04c0*/  FFMA R7, R3, R5, R4 ;  /* 0x0000000503077223 */ /* 0x000fe20000000004 */
[----:B0-----:R-:W-:Y:S06]  /*04d0*/  @!P0 BRA `(.L_x_110) ;  /* 0x0000000000088947 */ /* 0x001fec0003800000 */
[----:B------:R-:W-:-:S07]  /*04e0*/  MOV R4, 0x500 ;  /* 0x0000050000047802 */ /* 0x000fce0000000f00 */
[----:B------:R-:W-:Y:S05]  /*04f0*/  CALL.REL.NOINC `($__internal_1_$__cuda_sm3x_div_rn_noftz_f32_slowpath) ;  /* 0x0000000000147944 */ /* 0x000fea0003c00000 */
.L_x_110:
[----:B------:R-:W-:Y:S05]  /*0500*/  BSYNC.RECONVERGENT B1 ;  /* 0x0000000000017941 */ /* 0x000fea0003800200 */
.L_x_109:
[----:B------:R-:W0:Y:S02]  /*0510*/  LDC.64 R4, c[0x0][0x388] ;  /* 0x0000e200ff047b82 */ /* 0x000e240000000a00 */
[----:B0-----:R-:W-:-:S05]  /*0520*/  IMAD.WIDE.U32 R2, R2, 0x4, R4 ;  /* 0x0000000402027825 */ /* 0x001fca00078e0004 */
[----:B------:R-:W-:Y:S01]  /*0530*/  STG.E desc[UR8][R2.64], R7 ;  /* 0x0000000702007986 */ /* 0x000fe2000c101908 */
[----:B------:R-:W-:Y:S05]  /*0540*/  EXIT ;  /* 0x000000000000794d */ /* 0x000fea0003800000 */
        .weak           $__internal_1_$__cuda_sm3x_div_rn_noftz_f32_slowpath
        .type           $__internal_1_$__cuda_sm3x_div_rn_noftz_f32_slowpath,@function
        .size           $__internal_1_$__cuda_sm3x_div_rn_noftz_f32_slowpath,(.L_x_126 - $__internal_1_$__cuda_sm3x_div_rn_noftz_f32_slowpath)
$__internal_1_$__cuda_sm3x_div_rn_noftz_f32_slowpath:
[--C-:B------:R-:W-:Y:S01]  /*0550*/  SHF.R.U32.HI R3, RZ, 0x17, R0.reuse ;  /* 0x00000017ff037819 */ /* 0x100fe20000011600 */
[----:B------:R-:W-:Y:S04]  /*0560*/  BSSY.RECONVERGENT B0, `(.L_x_111) ;  /* 0x000005c000007945 */ /* 0x000fe80003800200 */
[----:B------:R-:W-:Y:S01]  /*0570*/  BSSY.RELIABLE B2, `(.L_x_112) ;  /* 0x000001a000027945 */ /* 0x000fe20003800100 */
[----:B------:R-:W-:Y:S01]  /*0580*/  IMAD.MOV.U32 R5, RZ, RZ, R0 ;  /* 0x000000ffff057224 */ /* 0x000fe200078e0000 */
[----:B------:R-:W-:-:S04]  /*0590*/  LOP3.LUT R3, R3, 0xff, RZ, 0xc0, !PT ;  /* 0x000000ff03037812 */ /* 0x000fc800078ec0ff */
[----:B------:R-:W-:-:S04]  /*05a0*/  IADD3 R7, PT, PT, R3, -0x1, RZ ;  /* 0xffffffff03077810 */ /* 0x000fc80007ffe0ff */
[----:B------:R-:W-:-:S13]  /*05b0*/  ISETP.GT.U32.OR P0, PT, R7, 0xfd, !PT ;  /* 0x000000fd0700780c */ /* 0x000fda0007f04470 */
[----:B------:R-:W-:Y:S01]  /*05c0*/  @!P0 MOV R6, RZ ;  /* 0x000000ff00068202 */ /* 0x000fe20000000f00 */
[----:B------:R-:W-:Y:S06]  /*05d0*/  @!P0 BRA `(.L_x_113) ;  /* 0x00000000004c8947 */ /* 0x000fec0003800000 */
[----:B------:R-:W-:-:S13]  /*05e0*/  FSETP.GTU.FTZ.AND P0, PT, |R0|, +INF , PT ;  /* 0x7f8000000000780b */ /* 0x000fda0003f1c200 */
[----:B------:R-:W-:Y:S05]  /*05f0*/  @P0 BREAK.RELIABLE B2 ;  /* 0x0000000000020942 */ /* 0x000fea0003800100 */
[----:B------:R-:W-:Y:S05]  /*0600*/  @P0 BRA `(.L_x_114) ;  /* 0x0000000400400947 */ /* 0x000fea0003800000 */
[----:B------:R-:W-:-:S05]  /*0610*/  IMAD.MOV.U32 R6, RZ, RZ, 0x42c80000 ;  /* 0x42c80000ff067424 */ /* 0x000fca00078e00ff */
[----:B------:R-:W-:-:S13]  /*0620*/  LOP3.LUT P0, RZ, R6, 0x7fffffff, R5, 0xc8, !PT ;  /* 0x7fffffff06ff7812 */ /* 0x000fda000780c805 */
[----:B------:R-:W-:Y:S05]  /*0630*/  @!P0 BREAK.RELIABLE B2 ;  /* 0x0000000000028942 */ /* 0x000fea0003800100 */
[----:B------:R-:W-:Y:S05]  /*0640*/  @!P0 BRA `(.L_x_115) ;  /* 0x0000000400288947 */ /* 0x000fea0003800000 */
[----:B------:R-:W-:-:S13]  /*0650*/  LOP3.LUT P0, RZ, R5, 0x7fffffff, RZ, 0xc0, !PT ;  /* 0x7fffffff05ff7812 */ /* 0x000fda000780c0ff */
[----:B------:R-:W-:Y:S05]  /*0660*/  @!P0 BREAK.RELIABLE B2 ;  /* 0x0000000000028942 */ /* 0x000fea0003800100 */
[----:B------:R-:W-:Y:S05]  /*0670*/  @!P0 BRA `(.L_x_116) ;  /* 0x0000000400148947 */ /* 0x000fea0003800000 */
[----:B------:R-:W-:Y:S02]  /*0680*/  FSETP.NEU.FTZ.AND P0, PT, |R0|, +INF , PT ;  /* 0x7f8000000000780b */ /* 0x000fe40003f1d200 */
[----:B------:R-:W-:-:S04]  /*0690*/  LOP3.LUT P1, RZ, R6, 0x7fffffff, RZ, 0xc0, !PT ;  /* 0x7fffffff06ff7812 */ /* 0x000fc8000782c0ff */
[----:B------:R-:W-:-:S13]  /*06a0*/  PLOP3.LUT P0, PT, P0, P1, PT, 0x2f, 0xf2 ;  /* 0x0000000000f2781c */ /* 0x000fda0000702577 */
[----:B------:R-:W-:Y:S05]  /*06b0*/  @P0 BREAK.RELIABLE B2 ;  /* 0x0000000000020942 */ /* 0x000fea0003800100 */
[----:B------:R-:W-:Y:S05]  /*06c0*/  @P0 BRA `(.L_x_117) ;  /* 0x0000000000f40947 */ /* 0x000fea0003800000 */
[----:B------:R-:W-:-:S13]  /*06d0*/  ISETP.GE.AND P0, PT, R7, RZ, PT ;  /* 0x000000ff0700720c */ /* 0x000fda0003f06270 */
[----:B------:R-:W-:Y:S01]  /*06e0*/  @P0 MOV R6, RZ ;  /* 0x000000ff00060202 */ /* 0x000fe20000000f00 */
[----:B------:R-:W-:Y:S01]  /*06f0*/  @!P0 FFMA R5, R0, 1.84467440737095516160e+19, RZ ;  /* 0x5f80000000058823 */ /* 0x000fe200000000ff */
[----:B------:R-:W-:-:S07]  /*0700*/  @!P0 IMAD.MOV.U32 R6, RZ, RZ, -0x40 ;  /* 0xffffffc0ff068424 */ /* 0x000fce00078e00ff */
.L_x_113:
[----:B------:R-:W-:Y:S05]  /*0710*/  BSYNC.RELIABLE B2 ;  /* 0x0000000000027941 */ /* 0x000fea0003800100 */
.L_x_112:
[----:B------:R-:W-:Y:S01]  /*0720*/  UMOV UR4, 0x42c80000 ;  /* 0x42c8000000047882 */ /* 0x000fe20000000000 */
[----:B------:R-:W-:Y:S01]  /*0730*/  IADD3 R3, PT, PT, R3, -0x7f, RZ ;  /* 0xffffff8103037810 */ /* 0x000fe20007ffe0ff */
[----:B------:R-:W-:Y:S01]  /*0740*/  UIADD3 UR4, UPT, UPT, UR4, -0x3000000, URZ ;  /* 0xfd00000004047890 */ /* 0x000fe2000fffe0ff */
[----:B------:R-:W-:Y:S02]  /*0750*/  BSSY.RECONVERGENT B2, `(.L_x_118) ;  /* 0x0000033000027945 */ /* 0x000fe40003800200 */
[----:B------:R-:W-:Y:S01]  /*0760*/  IADD3 R6, PT, PT, R6, -0x6, R3 ;  /* 0xfffffffa06067810 */ /* 0x000fe20007ffe003 */
[----:B------:R-:W-:Y:S02]  /*0770*/  IMAD R0, R3, -0x800000, R5 ;  /* 0xff80000003007824 */ /* 0x000fe400078e0205 */
[----:B------:R-:W-:-:S03]  /*0780*/  FADD.FTZ R9, -RZ, -UR4 ;  /* 0x80000004ff097e21 */ /* 0x000fc60008010100 */
[----:B------:R-:W0:Y:S02]  /*0790*/  MUFU.RCP R7, UR4 ;  /* 0x0000000400077d08 */ /* 0x000e240008001000 */
        /* <DEDUP_REMOVED lines=9> */
[----:B------:R-:W-:-:S05]  /*0830*/  IMAD.IADD R10, R0, 0x1, R6 ;  /* 0x00000001000a7824 */ /* 0x000fca00078e0206 */
[----:B------:R-:W-:-:S04]  /*0840*/  IADD3 R0, PT, PT, R10, -0x1, RZ ;  /* 0xffffffff0a007810 */ /* 0x000fc80007ffe0ff */
        /* <DEDUP_REMOVED lines=10> */
[C---:B------:R-:W-:Y:S01]  /*08f0*/  VIADD R6, R10.reuse, 0x20 ;  /* 0x000000200a067836 */ /* 0x040fe20000000000 */
[C---:B------:R-:W-:Y:S02]  /*0900*/  ISETP.NE.AND P2, PT, R10.reuse, RZ, PT ;  /* 0x000000ff0a00720c */ /* 0x040fe40003f45270 */
[----:B------:R-:W-:Y:S02]  /*0910*/  ISETP.NE.AND P1, PT, R10, RZ, PT ;  /* 0x000000ff0a00720c */ /* 0x000fe40003f25270 */
[----:B------:R-:W-:Y:S01]  /*0920*/  LOP3.LUT R3, R0, 0x7fffff, RZ, 0xc0, !PT ;  /* 0x007fffff00037812 */ /* 0x000fe200078ec0ff */
[CCC-:B------:R-:W-:Y:S01]  /*0930*/  FFMA.RP R0, R7.reuse, R9.reuse, R8.reuse ;  /* 0x0000000907007223 */ /* 0x1c0fe20000008008 */
[----:B------:R-:W-:Y:S01]  /*0940*/  FFMA.RM R7, R7, R9, R8 ;  /* 0x0000000907077223 */ /* 0x000fe20000004008 */
[----:B------:R-:W-:Y:S02]  /*0950*/  IADD3 R8, PT, PT, -R10, RZ, RZ ;  /* 0x000000ff0a087210 */ /* 0x000fe40007ffe1ff */
[----:B------:R-:W-:-:S02]  /*0960*/  LOP3.LUT R3, R3, 0x800000, RZ, 0xfc, !PT ;  /* 0x0080000003037812 */ /* 0x000fc400078efcff */
[----:B------:R-:W-:Y:S02]  /*0970*/  FSETP.NEU.FTZ.AND P0, PT, R0, R7, PT ;  /* 0x000000070000720b */ /* 0x000fe40003f1d000 */
[----:B------:R-:W-:Y:S02]  /*0980*/  SHF.L.U32 R6, R3, R6, RZ ;  /* 0x0000000603067219 */ /* 0x000fe400000006ff */
[----:B------:R-:W-:Y:S02]  /*0990*/  SEL R0, R8, RZ, P2 ;  /* 0x000000ff08007207 */ /* 0x000fe40001000000 */
[----:B------:R-:W-:Y:S02]  /*09a0*/  ISETP.NE.AND P1, PT, R6, RZ, P1 ;  /* 0x000000ff0600720c */ /* 0x000fe40000f25270 */
[----:B------:R-:W-:Y:S02]  /*09b0*/  SHF.R.U32.HI R0, RZ, R0, R3 ;  /* 0x00000000ff007219 */ /* 0x000fe40000011603 */
[----:B------:R-:W-:-:S02]  /*09c0*/  PLOP3.LUT P0, PT, P0, P1, PT, 0xf8, 0x8f ;  /* 0x00000000008f781c */ /* 0x000fc40000703f70 */
[----:B------:R-:W-:Y:S02]  /*09d0*/  SHF.R.U32.HI R6, RZ, 0x1, R0 ;  /* 0x00000001ff067819 */ /* 0x000fe40000011600 */
[----:B------:R-:W-:-:S04]  /*09e0*/  SEL R3, RZ, 0x1, !P0 ;  /* 0x00000001ff037807 */ /* 0x000fc80004000000 */
[----:B------:R-:W-:-:S04]  /*09f0*/  LOP3.LUT R3, R3, 0x1, R6, 0xf8, !PT ;  /* 0x0000000103037812 */ /* 0x000fc800078ef806 */
[----:B------:R-:W-:-:S05]  /*0a00*/  LOP3.LUT R3, R3, R0, RZ, 0xc0, !PT ;  /* 0x0000000003037212 */ /* 0x000fca00078ec0ff */
[----:B------:R-:W-:-:S05]  /*0a10*/  IMAD.IADD R6, R6, 0x1, R3 ;  /* 0x0000000106067824 */ /* 0x000fca00078e0203 */
[----:B------:R-:W-:Y:S01]  /*0a20*/  LOP3.LUT R5, R6, R5, RZ, 0xfc, !PT ;  /* 0x0000000506057212 */ /* 0x000fe200078efcff */
[----:B------:R-:W-:Y:S06]  /*0a30*/  BRA `(.L_x_121) ;  /* 0x0000000000107947 */ /* 0x000fec0003800000 */
.L_x_120:
[----:B------:R-:W-:-:S04]  /*0a40*/  LOP3.LUT R5, R5, 0x80000000, RZ, 0xc0, !PT ;  /* 0x8000000005057812 */ /* 0x000fc800078ec0ff */
[----:B------:R-:W-:Y:S01]  /*0a50*/  LOP3.LUT R5, R5, 0x7f800000, RZ, 0xfc, !PT ;  /* 0x7f80000005057812 */ /* 0x000fe200078efcff */
[----:B------:R-:W-:Y:S06]  /*0a60*/  BRA `(.L_x_121) ;  /* 0x0000000000047947 */ /* 0x000fec0003800000 */
.L_x_119:
[----:B------:R-:W-:-:S07]  /*0a70*/  LEA R5, R6, R5, 0x17 ;  /* 0x0000000506057211 */ /* 0x000fce00078eb8ff */
.L_x_121:
[----:B------:R-:W-:Y:S05]  /*0a80*/  BSYNC.RECONVERGENT B2 ;  /* 0x0000000000027941 */ /* 0x000fea0003800200 */
.L_x_118:
[----:B------:R-:W-:Y:S05]  /*0a90*/  BRA `(.L_x_122) ;  /* 0x0000000000207947 */ /* 0x000fea0003800000 */
.L_x_117:
[----:B------:R-:W-:-:S04]  /*0aa0*/  LOP3.LUT R5, R6, 0x80000000, R5, 0x48, !PT ;  /* 0x8000000006057812 */ /* 0x000fc800078e4805 */
[----:B------:R-:W-:Y:S01]  /*0ab0*/  LOP3.LUT R5, R5, 0x7f800000, RZ, 0xfc, !PT ;  /* 0x7f80000005057812 */ /* 0x000fe200078efcff */
[----:B------:R-:W-:Y:S06]  /*0ac0*/  BRA `(.L_x_122) ;  /* 0x0000000000147947 */ /* 0x000fec0003800000 */
.L_x_116:
[----:B------:R-:W-:Y:S01]  /*0ad0*/  LOP3.LUT R5, R6, 0x80000000, R5, 0x48, !PT ;  /* 0x8000000006057812 */ /* 0x000fe200078e4805 */
[----:B------:R-:W-:Y:S06]  /*0ae0*/  BRA `(.L_x_122) ;  /* 0x00000000000c7947 */ /* 0x000fec0003800000 */
.L_x_115:
[----:B------:R-:W0:Y:S01]  /*0af0*/  MUFU.RSQ R5, -QNAN ;  /* 0xffc0000000057908 */ /* 0x000e220000001400 */
[----:B------:R-:W-:Y:S05]  /*0b00*/  BRA `(.L_x_122) ;  /* 0x0000000000047947 */ /* 0x000fea0003800000 */
.L_x_114:
[----:B------:R-:W-:-:S07]  /*0b10*/  FADD.FTZ R5, R0, 100 ;  /* 0x42c8000000057421 */ /* 0x000fce0000010000 */
.L_x_122:
[----:B------:R-:W-:Y:S05]  /*0b20*/  BSYNC.RECONVERGENT B0 ;  /* 0x0000000000007941 */ /* 0x000fea0003800200 */
.L_x_111:
[----:B0-----:R-:W-:Y:S02]  /*0b30*/  IMAD.MOV.U32 R7, RZ, RZ, R5 ;  /* 0x000000ffff077224 */ /* 0x001fe400078e0005 */
[----:B------:R-:W-:-:S04]  /*0b40*/  HFMA2 R5, -RZ, RZ, 0, 0 ;  /* 0x00000000ff057431 */ /* 0x000fc800000001ff */
[----:B------:R-:W-:Y:S05]  /*0b50*/  RET.REL.NODEC R4 `(_Z9dctKernelPKiPfi) ;  /* 0xfffffff404287950 */ /* 0x000fea0003c3ffff */
.L_x_123:
        /* <DEDUP_REMOVED lines=10> */
.L_x_126:


//--------------------- .text._Z14recenterKernelPii --------------------------
	.section	.text._Z14recenterKernelPii,"ax",@progbits
	.align	128
        .global         _Z14recenterKernelPii
        .type           _Z14recenterKernelPii,@function
        .size           _Z14recenterKernelPii,(.L_x_135 - _Z14recenterKernelPii)
        .other          _Z14recenterKernelPii,@"STO_CUDA_ENTRY STV_DEFAULT"
_Z14recenterKernelPii:
.text._Z14recenterKernelPii:
        /* <DEDUP_REMOVED lines=9> */
[----:B0-----:R-:W-:-:S04]  /*0090*/  LEA R0, R0, R7, 0x3 ;  /* 0x0000000700007211 */ /* 0x001fc800078e18ff */
[----:B------:R-:W-:-:S05]  /*00a0*/  LEA R5, R5, R0, 0x6 ;  /* 0x0000000005057211 */ /* 0x000fca00078e30ff */
[----:B-1----:R-:W-:-:S05]  /*00b0*/  IMAD.WIDE.U32 R2, R5, 0x4, R2 ;  /* 0x0000000405027825 */ /* 0x002fca00078e0002 */
[----:B--2---:R-:W2:Y:S02]  /*00c0*/  LDG.E R0, desc[UR4][R2.64] ;  /* 0x0000000402007981 */ /* 0x004ea4000c1e1900 */
[----:B--2---:R-:W-:-:S05]  /*00d0*/  IADD3 R5, PT, PT, R0, -0x80, RZ ;  /* 0xffffff8000057810 */ /* 0x004fca0007ffe0ff */
[----:B------:R-:W-:Y:S01]  /*00e0*/  STG.E desc[UR4][R2.64], R5 ;  /* 0x0000000502007986 */ /* 0x000fe2000c101904 */
[----:B------:R-:W-:Y:S05]  /*00f0*/  EXIT ;  /* 0x000000000000794d */ /* 0x000fea0003800000 */
.L_x_124:
        /* <DEDUP_REMOVED lines=16> */
.L_x_135:


//--------------------- .nv.global.init           --------------------------
	.section	.nv.global.init,"aw",@progbits
	.align	4
.nv.global.init:
	.type		__cudart_i2opi_f,@object
	.size		__cudart_i2opi_f,(.L_1 - __cudart_i2opi_f)
__cudart_i2opi_f:
        /*0000*/ 	.byte	0x41, 0x90, 0x43, 0x3c, 0x99, 0x95, 0x62, 0xdb, 0xc0, 0xdd, 0x34, 0xf5, 0xd1, 0x57, 0x27, 0xfc
        /*0010*/ 	.byte	0x29, 0x15, 0x44, 0x4e, 0x6e, 0x83, 0xf9, 0xa2
.L_1:


//--------------------- .nv.shared._Z10idctKernelPfPii --------------------------
	.section	.nv.shared._Z10idctKernelPfPii,"aw",@nobits
	.sectionflags	@""
	.align	4
.nv.shared._Z10idctKernelPfPii:
	.zero		1536


//--------------------- .nv.shared.reserved.0     --------------------------
	.section	.nv.shared.reserved.0,"aw",@nobits
	.weak		__nv_reservedSMEM_offset_0_alias
	.size		__nv_reservedSMEM_offset_0_alias, 0, 64
	.other		__nv_reservedSMEM_offset_0_alias,@"STO_CUDA_RESERVED_SHARED STV_DEFAULT"
__nv_reservedSMEM_offset_0_alias:
	.zero		0
	.zero		64


//--------------------- .nv.shared._Z21runLengthEncodeKernelPKiPiS1_i --------------------------
	.section	.nv.shared._Z21runLengthEncodeKernelPKiPiS1_i,"aw",@nobits
	.sectionflags	@""
	.align	4
.nv.shared._Z21runLengthEncodeKernelPKiPiS1_i:
	.zero		1280


//--------------------- .nv.shared._Z9dctKernelPKiPfi --------------------------
	.section	.nv.shared._Z9dctKernelPKiPfi,"aw",@nobits
	.sectionflags	@""
	.align	4
.nv.shared._Z9dctKernelPKiPfi:
	.zero		1536


//--------------------- .nv.constant0._Z10idctKernelPfPii --------------------------
	.section	.nv.constant0._Z10idctKernelPfPii,"a",@progbits
	.sectionflags	@""
	.align	4
.nv.constant0._Z10idctKernelPfPii:
	.zero		916


//--------------------- .nv.constant0._Z16dequantizeKernelPfPKii --------------------------
	.section	.nv.constant0._Z16dequantizeKernelPfPKii,"a",@progbits
	.sectionflags	@""
	.align	4
.nv.constant0._Z16dequantizeKernelPfPKii:
	.zero		916


//--------------------- .nv.constant0._Z19inverseZigzagKernelPKiPfi --------------------------
	.section	.nv.constant0._Z19inverseZigzagKernelPKiPfi,"a",@progbits
	.sectionflags	@""
	.align	4
.nv.constant0._Z19inverseZigzagKernelPKiPfi:
	.zero		916


//--------------------- .nv.constant0._Z21runLengthDecodeKernelPKiS0_Pii --------------------------
	.section	.nv.constant0._Z21runLengthDecodeKernelPKiS0_Pii,"a",@progbits
	.sectionflags	@""
	.align	4
.nv.constant0._Z21runLengthDecodeKernelPKiS0_Pii:
	.zero		924


//--------------------- .nv.constant0._Z21runLengthEncodeKernelPKiPiS1_i --------------------------
	.section	.nv.constant0._Z21runLengthEncodeKernelPKiPiS1_i,"a",@progbits
	.sectionflags	@""
	.align	4
.nv.constant0._Z21runLengthEncodeKernelPKiPiS1_i:
	.zero		924


//--------------------- .nv.constant0._Z12zigzagKernelPKfPii --------------------------
	.section	.nv.constant0._Z12zigzagKernelPKfPii,"a",@progbits
	.sectionflags	@""
	.align	4
.nv.constant0._Z12zigzagKernelPKfPii:
	.zero		916


//--------------------- .nv.constant0._Z14quantizeKernelPfPKii --------------------------
	.section	.nv.constant0._Z14quantizeKernelPfPKii,"a",@progbits
	.sectionflags	@""
	.align	4
.nv.constant0._Z14quantizeKernelPfPKii:
	.zero		916


//--------------------- .nv.constant0._Z9dctKernelPKiPfi --------------------------
	.section	.nv.constant0._Z9dctKernelPKiPfi,"a",@progbits
	.sectionflags	@""
	.align	4
.nv.constant0._Z9dctKernelPKiPfi:
	.zero		916


//--------------------- .nv.constant0._Z14recenterKernelPii --------------------------
	.section	.nv.constant0._Z14recenterKernelPii,"a",@progbits
	.sectionflags	@""
	.align	4
.nv.constant0._Z14recenterKernelPii:
	.zero		908


//--------------------- SYMBOLS --------------------------

	.type		.nv.reservedSmem.offset0,@object
	.size		.nv.reservedSmem.offset0,0x4
	.type		.nv.reservedSmem.cap,@object
	.size		.nv.reservedSmem.cap,0x4
